def matmul_kernel(
    a_ptr,
    b_ptr,
    c_ptr,
    M,
    N,
    K,
    stride_am,
    stride_ak,
    stride_bk,
    stride_bn,
    stride_cm,
    stride_cn,
    BLOCK_M: tl.constexpr,
    BLOCK_N: tl.constexpr,
    BLOCK_K: tl.constexpr,
    GROUP_M: tl.constexpr,
):
    pid = tl.program_id(axis=0)
    num_pid_m = tl.cdiv(M, BLOCK_M)
    num_pid_n = tl.cdiv(N, BLOCK_N)
    num_pid_in_group = GROUP_M * num_pid_n
    group_id = pid // num_pid_in_group
    first_pid_m = group_id * GROUP_M
    group_size_m = min(num_pid_m - first_pid_m, GROUP_M)
    pid_m = first_pid_m + ((pid % num_pid_in_group) % group_size_m)
    pid_n = (pid % num_pid_in_group) // group_size_m

    offs_am = (pid_m * BLOCK_M + tl.arange(0, BLOCK_M)) % M
    offs_bn = (pid_n * BLOCK_N + tl.arange(0, BLOCK_N)) % N
    offs_k = tl.arange(0, BLOCK_K)
    a_ptrs = a_ptr + offs_am[:, None] * stride_am + offs_k[None, :] * stride_ak
    b_ptrs = b_ptr + offs_k[:, None] * stride_bk + offs_bn[None, :] * stride_bn

    acc = tl.zeros((BLOCK_M, BLOCK_N), dtype=tl.float32)
    for kk in range(0, tl.cdiv(K, BLOCK_K)):
        a = tl.load(a_ptrs, mask=offs_k[None, :] < K - kk * BLOCK_K, other=0.0)
        b = tl.load(b_ptrs, mask=offs_k[:, None] < K - kk * BLOCK_K, other=0.0)
        acc = tl.dot(a, b, acc)
        a_ptrs += BLOCK_K * stride_ak
        b_ptrs += BLOCK_K * stride_bk

    c = acc.to(c_ptr.dtype.element_ty)
    offs_cm = pid_m * BLOCK_M + tl.arange(0, BLOCK_M)
    offs_cn = pid_n * BLOCK_N + tl.arange(0, BLOCK_N)
    c_ptrs = c_ptr + offs_cm[:, None] * stride_cm + offs_cn[None, :] * stride_cn
    mask = (offs_cm[:, None] < M) & (offs_cn[None, :] < N)
    tl.store(c_ptrs, c, mask=mask)

# config = {"BLOCK_K": 64, "BLOCK_M": 256, "BLOCK_N": 128, "GROUP_M": 8, "arch": "sm_100", "dtype": "fp8e4m3", "num_ctas": 1, "num_stages": 3, "num_warps": 16}
# arch = sm_100


// ===== COMPILED SASS (sm_100a) =====

	.target	sm_100a

	.elftype	@"ET_EXEC"


//--------------------- .note.nv.tkinfo           --------------------------
	.section	.note.nv.tkinfo,"",@"SHT_NOTE"
	.sectionflags	@"SHF_NOTE_NV_TKINFO"
	.tkinfo
        /*0018*/ 	.word	0x00000081
        /*0030*/ 	.string	""
        /*0030*/ 	.string	"ptxas-blackwell"
        /*0030*/ 	.string	"Cuda compilation tools, release 12.9, V12.9.86"
        /*0030*/ 	.string	"Build cuda_12.9.r12.9/compiler.36037853_0"
        /*0030*/ 	.string	"-v  -suppress-debug-info  -lineinfo  -arch sm_100a "



//--------------------- .note.nv.cuver            --------------------------
	.section	.note.nv.cuver,"",@"SHT_NOTE"
	.sectionflags	@"SHF_NOTE_NV_CUVER"
        /*0018*/ 	.short	0x0001
        /*001a*/ 	.short	0x0064
        /*001c*/ 	.short	0x0001
        /*001e*/ 	.short	0x0000
        /*0020*/ 	.short	0x0001
        /*0022*/ 	.short	0x0000


//--------------------- .nv.info                  --------------------------
	.section	.nv.info,"",@"SHT_CUDA_INFO"
	.align	4


	//----- nvinfo : EIATTR_REGCOUNT
	.align		4
        /*0000*/ 	.byte	0x04, 0x2f
        /*0002*/ 	.short	(.L_1 - .L_0)
	.align		4
.L_0:
        /*0004*/ 	.word	index@(matmul_kernel)
        /*0008*/ 	.word	0x00000080


	//----- nvinfo : EIATTR_FRAME_SIZE
	.align		4
.L_1:
        /*000c*/ 	.byte	0x04, 0x11
        /*000e*/ 	.short	(.L_3 - .L_2)
	.align		4
.L_2:
        /*0010*/ 	.word	index@(matmul_kernel)
        /*0014*/ 	.word	0x000001f0


	//----- nvinfo : EIATTR_MIN_STACK_SIZE
	.align		4
.L_3:
        /*0018*/ 	.byte	0x04, 0x12
        /*001a*/ 	.short	(.L_5 - .L_4)
	.align		4
.L_4:
        /*001c*/ 	.word	index@(matmul_kernel)
        /*0020*/ 	.word	0x000001f0
.L_5:


//--------------------- .nv.info.matmul_kernel    --------------------------
	.section	.nv.info.matmul_kernel,"",@"SHT_CUDA_INFO"
	.sectionflags	@""
	.align	4


	//----- nvinfo : EIATTR_CUDA_API_VERSION
	.align		4
        /*0000*/ 	.byte	0x04, 0x37
        /*0002*/ 	.short	(.L_7 - .L_6)
.L_6:
        /*0004*/ 	.word	0x00000081


	//----- nvinfo : EIATTR_KPARAM_INFO
	.align		4
.L_7:
        /*0008*/ 	.byte	0x04, 0x17
        /*000a*/ 	.short	(.L_9 - .L_8)
.L_8:
        /*000c*/ 	.word	0x00000000
        /*0010*/ 	.short	0x000d
        /*0012*/ 	.short	0x0048
        /*0014*/ 	.byte	0x00, 0xf4, 0x21, 0x00


	//----- nvinfo : EIATTR_KPARAM_INFO
	.align		4
.L_9:
        /*0018*/ 	.byte	0x04, 0x17
        /*001a*/ 	.short	(.L_11 - .L_10)
.L_10:
        /*001c*/ 	.word	0x00000000
        /*0020*/ 	.short	0x000c
        /*0022*/ 	.short	0x0040
        /*0024*/ 	.byte	0x00, 0xf4, 0x21, 0x00


	//----- nvinfo : EIATTR_KPARAM_INFO
	.align		4
.L_11:
        /*0028*/ 	.byte	0x04, 0x17
        /*002a*/ 	.short	(.L_13 - .L_12)
.L_12:
        /*002c*/ 	.word	0x00000000
        /*0030*/ 	.short	0x000b
        /*0032*/ 	.short	0x0038
        /*0034*/ 	.byte	0x00, 0xf0, 0x11, 0x00


	//----- nvinfo : EIATTR_KPARAM_INFO
	.align		4
.L_13:
        /*0038*/ 	.byte	0x04, 0x17
        /*003a*/ 	.short	(.L_15 - .L_14)
.L_14:
        /*003c*/ 	.word	0x00000000
        /*0040*/ 	.short	0x000a
        /*0042*/ 	.short	0x0034
        /*0044*/ 	.byte	0x00, 0xf0, 0x11, 0x00


	//----- nvinfo : EIATTR_KPARAM_INFO
	.align		4
.L_15:
        /*0048*/ 	.byte	0x04, 0x17
        /*004a*/ 	.short	(.L_17 - .L_16)
.L_16:
        /*004c*/ 	.word	0x00000000
        /*0050*/ 	.short	0x0009
        /*0052*/ 	.short	0x0030
        /*0054*/ 	.byte	0x00, 0xf0, 0x11, 0x00


	//----- nvinfo : EIATTR_KPARAM_INFO
	.align		4
.L_17:
        /*0058*/ 	.byte	0x04, 0x17
        /*005a*/ 	.short	(.L_19 - .L_18)
.L_18:
        /*005c*/ 	.word	0x00000000
        /*0060*/ 	.short	0x0008
        /*0062*/ 	.short	0x002c
        /*0064*/ 	.byte	0x00, 0xf0, 0x11, 0x00


	//----- nvinfo : EIATTR_KPARAM_INFO
	.align		4
.L_19:
        /*0068*/ 	.byte	0x04, 0x17
        /*006a*/ 	.short	(.L_21 - .L_20)
.L_20:
        /*006c*/ 	.word	0x00000000
        /*0070*/ 	.short	0x0007
        /*0072*/ 	.short	0x0028
        /*0074*/ 	.byte	0x00, 0xf0, 0x11, 0x00


	//----- nvinfo : EIATTR_KPARAM_INFO
	.align		4
.L_21:
        /*0078*/ 	.byte	0x04, 0x17
        /*007a*/ 	.short	(.L_23 - .L_22)
.L_22:
        /*007c*/ 	.word	0x00000000
        /*0080*/ 	.short	0x0006
        /*0082*/ 	.short	0x0024
        /*0084*/ 	.byte	0x00, 0xf0, 0x11, 0x00


	//----- nvinfo : EIATTR_KPARAM_INFO
	.align		4
.L_23:
        /*0088*/ 	.byte	0x04, 0x17
        /*008a*/ 	.short	(.L_25 - .L_24)
.L_24:
        /*008c*/ 	.word	0x00000000
        /*0090*/ 	.short	0x0005
        /*0092*/ 	.short	0x0020
        /*0094*/ 	.byte	0x00, 0xf0, 0x11, 0x00


	//----- nvinfo : EIATTR_KPARAM_INFO
	.align		4
.L_25:
        /*0098*/ 	.byte	0x04, 0x17
        /*009a*/ 	.short	(.L_27 - .L_26)
.L_26:
        /*009c*/ 	.word	0x00000000
        /*00a0*/ 	.short	0x0004
        /*00a2*/ 	.short	0x001c
        /*00a4*/ 	.byte	0x00, 0xf0, 0x11, 0x00


	//----- nvinfo : EIATTR_KPARAM_INFO
	.align		4
.L_27:
        /*00a8*/ 	.byte	0x04, 0x17
        /*00aa*/ 	.short	(.L_29 - .L_28)
.L_28:
        /*00ac*/ 	.word	0x00000000
        /*00b0*/ 	.short	0x0003
        /*00b2*/ 	.short	0x0018
        /*00b4*/ 	.byte	0x00, 0xf0, 0x11, 0x00


	//----- nvinfo : EIATTR_KPARAM_INFO
	.align		4
.L_29:
        /*00b8*/ 	.byte	0x04, 0x17
        /*00ba*/ 	.short	(.L_31 - .L_30)
.L_30:
        /*00bc*/ 	.word	0x00000000
        /*00c0*/ 	.short	0x0002
        /*00c2*/ 	.short	0x0010
        /*00c4*/ 	.byte	0x00, 0xf4, 0x21, 0x00


	//----- nvinfo : EIATTR_KPARAM_INFO
	.align		4
.L_31:
        /*00c8*/ 	.byte	0x04, 0x17
        /*00ca*/ 	.short	(.L_33 - .L_32)
.L_32:
        /*00cc*/ 	.word	0x00000000
        /*00d0*/ 	.short	0x0001
        /*00d2*/ 	.short	0x0008
        /*00d4*/ 	.byte	0x00, 0xf4, 0x21, 0x00


	//----- nvinfo : EIATTR_KPARAM_INFO
	.align		4
.L_33:
        /*00d8*/ 	.byte	0x04, 0x17
        /*00da*/ 	.short	(.L_35 - .L_34)
.L_34:
        /*00dc*/ 	.word	0x00000000
        /*00e0*/ 	.short	0x0000
        /*00e2*/ 	.short	0x0000
        /*00e4*/ 	.byte	0x00, 0xf4, 0x21, 0x00


	//----- nvinfo : EIATTR_SPARSE_MMA_MASK
	.align		4
.L_35:
        /*00e8*/ 	.byte	0x03, 0x50
        /*00ea*/ 	.short	0x0000


	//----- nvinfo : EIATTR_MAXREG_COUNT
	.align		4
        /*00ec*/ 	.byte	0x03, 0x1b
        /*00ee*/ 	.short	0x0080


	//----- nvinfo : EIATTR_NUM_BARRIERS
	.align		4
        /*00f0*/ 	.byte	0x02, 0x4c
        /*00f2*/ 	.byte	0x01
	.zero		1


	//----- nvinfo : EIATTR_ANNOTATIONS
	.align		4
        /*00f4*/ 	.byte	0x04, 0x55
        /*00f6*/ 	.short	(.L_37 - .L_36)


	//   ....[0]....
.L_36:
        /*00f8*/ 	.word	0x00000001
        /*00fc*/ 	.byte	0x40, 0x07, 0x00, 0x00, 0x01, 0x00, 0x00, 0x00, 0xb0, 0x07, 0x00, 0x00, 0x01, 0x00, 0x00, 0x00
        /* <DEDUP_REMOVED lines=150> */
        /*0a6c*/ 	.byte	0x50, 0x6e, 0x00, 0x00


	//----- nvinfo : EIATTR_VRC_CTA_INIT_COUNT
	.align		4
.L_37:
        /*0a70*/ 	.byte	0x02, 0x4a
	.zero		1
	.zero		1


	//----- nvinfo : EIATTR_EXIT_INSTR_OFFSETS
	.align		4
        /*0a74*/ 	.byte	0x04, 0x1c
        /*0a76*/ 	.short	(.L_39 - .L_38)


	//   ....[0]....
.L_38:
        /*0a78*/ 	.word	0x00009ae0


	//   ....[1]....
        /*0a7c*/ 	.word	0x00009b00


	//----- nvinfo : EIATTR_REQNTID
	.align		4
.L_39:
        /*0a80*/ 	.byte	0x04, 0x10
        /*0a82*/ 	.short	(.L_41 - .L_40)
.L_40:
        /*0a84*/ 	.word	0x00000200
        /*0a88*/ 	.word	0x00000001
        /*0a8c*/ 	.word	0x00000001


	//----- nvinfo : EIATTR_CBANK_PARAM_SIZE
	.align		4
.L_41:
        /*0a90*/ 	.byte	0x03, 0x19
        /*0a92*/ 	.short	0x0050


	//----- nvinfo : EIATTR_PARAM_CBANK
	.align		4
        /*0a94*/ 	.byte	0x04, 0x0a
        /*0a96*/ 	.short	(.L_43 - .L_42)
	.align		4
.L_42:
        /*0a98*/ 	.word	index@(.nv.constant0.matmul_kernel)
        /*0a9c*/ 	.short	0x0380
        /*0a9e*/ 	.short	0x0050


	//----- nvinfo : EIATTR_SW_WAR
	.align		4
.L_43:
        /*0aa0*/ 	.byte	0x04, 0x36
        /*0aa2*/ 	.short	(.L_45 - .L_44)
.L_44:
        /*0aa4*/ 	.word	0x00000008
.L_45:


//--------------------- .nv.compat                --------------------------
	.section	.nv.compat,"",@"SHT_CUDA_COMPAT_INFO"
	.align	4
        /*0000*/ 	.byte	0x02, 0x02, 0x02, 0x00, 0x02, 0x05, 0x05, 0x00, 0x02, 0x03, 0x00, 0x00, 0x02, 0x06, 0x01, 0x00


//--------------------- .nv.callgraph             --------------------------
	.section	.nv.callgraph,"",@"SHT_CUDA_CALLGRAPH"
	.align	4
	.sectionentsize	8
	.align		4
        /*0000*/ 	.word	0x00000000
	.align		4
        /*0004*/ 	.word	0xffffffff
	.align		4
        /*0008*/ 	.word	0x00000000
	.align		4
        /*000c*/ 	.word	0xfffffffe
	.align		4
        /*0010*/ 	.word	0x00000000
	.align		4
        /*0014*/ 	.word	0xfffffffd
	.align		4
        /*0018*/ 	.word	0x00000000
	.align		4
        /*001c*/ 	.word	0xfffffffc


//--------------------- .text.matmul_kernel       --------------------------
	.section	.text.matmul_kernel,"ax",@progbits
	.align	128
        .global         matmul_kernel
        .type           matmul_kernel,@function
        .size           matmul_kernel,(.L_x_4 - matmul_kernel)
        .other          matmul_kernel,@"STO_CUDA_ENTRY STV_DEFAULT"
matmul_kernel:
.text.matmul_kernel:
[----:B------:R-:W0:Y:S08]  /*0000*/  LDC R1, c[0x0][0x37c] ;  /* 0x0000df00ff017b82 */ /* 0x000e300000000800 */
[----:B------:R-:W1:Y:S01]  /*0010*/  LDC.64 R16, c[0x0][0x398] ;  /* 0x0000e600ff107b82 */ /* 0x000e620000000a00 */
[----:B------:R-:W2:Y:S01]  /*0020*/  S2R R5, SR_CTAID.X ;  /* 0x0000000000057919 */ /* 0x000ea20000002500 */
[----:B------:R-:W3:Y:S01]  /*0030*/  LDCU UR4, c[0x0][0x3a0] ;  /* 0x00007400ff0477ac */ /* 0x000ee20008000800 */
[----:B0-----:R-:W-:Y:S01]  /*0040*/  VIADD R1, R1, 0xfffffe10 ;  /* 0xfffffe1001017836 */ /* 0x001fe20000000000 */
[----:B------:R-:W0:Y:S01]  /*0050*/  S2R R99, SR_TID.X ;  /* 0x0000000000637919 */ /* 0x000e220000002100 */
[----:B------:R-:W-:Y:S01]  /*0060*/  UMOV UR5, 0x400 ;  /* 0x0000040000057882 */ /* 0x000fe20000000000 */
[----:B------:R-:W4:Y:S02]  /*0070*/  LDCU.64 UR8, c[0x0][0x358] ;  /* 0x00006b00ff0877ac */ /* 0x000f240008000a00 */
[----:B------:R-:W5:Y:S01]  /*0080*/  S2UR UR6, SR_CgaCtaId ;  /* 0x00000000000679c3 */ /* 0x000f620000008800 */
[----:B------:R-:W0:Y:S01]  /*0090*/  LDCU UR7, c[0x0][0x3a0] ;  /* 0x00007400ff0777ac */ /* 0x000e220008000800 */
[----:B---3--:R-:W-:Y:S01]  /*00a0*/  UIADD3 UR4, UPT, UPT, UR4, 0x3f, URZ ;  /* 0x0000003f04047890 */ /* 0x008fe2000fffe0ff */
[----:B-1----:R-:W-:-:S03]  /*00b0*/  VIADD R0, R17, 0x7f ;  /* 0x0000007f11007836 */ /* 0x002fc60000000000 */
[----:B------:R-:W-:Y:S02]  /*00c0*/  UISETP.GT.AND UP0, UPT, UR4, 0x3f, UPT ;  /* 0x0000003f0400788c */ /* 0x000fe4000bf04270 */
[----:B------:R-:W-:Y:S01]  /*00d0*/  SHF.R.S32.HI R3, RZ, 0x1f, R0 ;  /* 0x0000001fff037819 */ /* 0x000fe20000011400 */
[----:B-----5:R-:W-:-:S03]  /*00e0*/  ULEA UR5, UR6, UR5, 0x18 ;  /* 0x0000000506057291 */ /* 0x020fc6000f8ec0ff */
[----:B------:R-:W-:Y:S02]  /*00f0*/  LEA.HI R3, R3, R0, RZ, 0x7 ;  /* 0x0000000003037211 */ /* 0x000fe400078f38ff */
[----:B--2---:R-:W-:Y:S02]  /*0100*/  IABS R8, R5 ;  /* 0x0000000500087213 */ /* 0x004fe40000000000 */
[----:B------:R-:W-:Y:S02]  /*0110*/  SHF.R.S32.HI R3, RZ, 0x7, R3 ;  /* 0x00000007ff037819 */ /* 0x000fe40000011403 */
[----:B0-----:R-:W-:-:S03]  /*0120*/  SHF.R.U32.HI R90, RZ, 0x8, R99 ;  /* 0x00000008ff5a7819 */ /* 0x001fc60000011663 */
[----:B------:R-:W-:Y:S01]  /*0130*/  IMAD.SHL.U32 R4, R3, 0x8, RZ ;  /* 0x0000000803047824 */ /* 0x000fe200078e00ff */
[----:B------:R-:W-:-:S04]  /*0140*/  SGXT.U32 R90, R90, 0x1 ;  /* 0x000000015a5a781a */ /* 0x000fc80000000000 */
[-C--:B------:R-:W-:Y:S02]  /*0150*/  IABS R7, R4.reuse ;  /* 0x0000000400077213 */ /* 0x080fe40000000000 */
[----:B------:R-:W-:Y:S02]  /*0160*/  IABS R10, R4 ;  /* 0x00000004000a7213 */ /* 0x000fe40000000000 */
[----:B------:R-:W0:Y:S01]  /*0170*/  I2F.RP R0, R7 ;  /* 0x0000000700007306 */ /* 0x000e220000209400 */
[C---:B------:R-:W-:Y:S02]  /*0180*/  LOP3.LUT R98, R90.reuse, 0x2, RZ, 0xfc, !PT ;  /* 0x000000025a627812 */ /* 0x040fe400078efcff */
[C---:B------:R-:W-:Y:S02]  /*0190*/  LOP3.LUT R97, R90.reuse, 0x4, RZ, 0xfc, !PT ;  /* 0x000000045a617812 */ /* 0x040fe400078efcff */
[C---:B------:R-:W-:Y:S02]  /*01a0*/  LOP3.LUT R96, R90.reuse, 0x6, RZ, 0xfc, !PT ;  /* 0x000000065a607812 */ /* 0x040fe400078efcff */
[----:B------:R-:W-:-:S02]  /*01b0*/  LOP3.LUT R95, R90, 0x8, RZ, 0xfc, !PT ;  /* 0x000000085a5f7812 */ /* 0x000fc400078efcff */
[C---:B------:R-:W-:Y:S02]  /*01c0*/  LOP3.LUT R94, R90.reuse, 0xa, RZ, 0xfc, !PT ;  /* 0x0000000a5a5e7812 */ /* 0x040fe400078efcff */
[C---:B------:R-:W-:Y:S02]  /*01d0*/  LOP3.LUT R93, R90.reuse, 0xc, RZ, 0xfc, !PT ;  /* 0x0000000c5a5d7812 */ /* 0x040fe400078efcff */
[C---:B------:R-:W-:Y:S01]  /*01e0*/  LOP3.LUT R92, R90.reuse, 0xe, RZ, 0xfc, !PT ;  /* 0x0000000e5a5c7812 */ /* 0x040fe200078efcff */
[----:B0-----:R-:W0:Y:S01]  /*01f0*/  MUFU.RCP R0, R0 ;  /* 0x0000000000007308 */ /* 0x001e220000001000 */
[C---:B------:R-:W-:Y:S02]  /*0200*/  LOP3.LUT R91, R90.reuse, 0x10, RZ, 0xfc, !PT ;  /* 0x000000105a5b7812 */ /* 0x040fe400078efcff */
[C---:B------:R-:W-:Y:S02]  /*0210*/  LOP3.LUT R74, R90.reuse, 0x20, RZ, 0xfc, !PT ;  /* 0x000000205a4a7812 */ /* 0x040fe400078efcff */
[----:B------:R-:W-:-:S02]  /*0220*/  LOP3.LUT R75, R90, 0x22, RZ, 0xfc, !PT ;  /* 0x000000225a4b7812 */ /* 0x000fc400078efcff */
[C---:B------:R-:W-:Y:S02]  /*0230*/  LOP3.LUT R76, R90.reuse, 0x24, RZ, 0xfc, !PT ;  /* 0x000000245a4c7812 */ /* 0x040fe400078efcff */
[C---:B------:R-:W-:Y:S02]  /*0240*/  LOP3.LUT R77, R90.reuse, 0x26, RZ, 0xfc, !PT ;  /* 0x000000265a4d7812 */ /* 0x040fe400078efcff */
[C---:B------:R-:W-:Y:S02]  /*0250*/  LOP3.LUT R78, R90.reuse, 0x28, RZ, 0xfc, !PT ;  /* 0x000000285a4e7812 */ /* 0x040fe400078efcff */
[C---:B------:R-:W-:Y:S02]  /*0260*/  LOP3.LUT R79, R90.reuse, 0x2a, RZ, 0xfc, !PT ;  /* 0x0000002a5a4f7812 */ /* 0x040fe400078efcff */
[----:B------:R-:W-:Y:S01]  /*0270*/  LOP3.LUT R80, R90, 0x2c, RZ, 0xfc, !PT ;  /* 0x0000002c5a507812 */ /* 0x000fe200078efcff */
[----:B0-----:R-:W-:Y:S01]  /*0280*/  VIADD R2, R0, 0xffffffe ;  /* 0x0ffffffe00027836 */ /* 0x001fe20000000000 */
[C---:B------:R-:W-:Y:S01]  /*0290*/  LOP3.LUT R81, R90.reuse, 0x2e, RZ, 0xfc, !PT ;  /* 0x0000002e5a517812 */ /* 0x040fe200078efcff */
[----:B------:R-:W-:Y:S01]  /*02a0*/  IMAD.MOV R0, RZ, RZ, -R10 ;  /* 0x000000ffff007224 */ /* 0x000fe200078e0a0a */
[C---:B------:R-:W-:Y:S01]  /*02b0*/  LOP3.LUT R10, R90.reuse, 0x1c, RZ, 0xfc, !PT ;  /* 0x0000001c5a0a7812 */ /* 0x040fe200078efcff */
[----:B------:R0:W1:Y:S01]  /*02c0*/  F2I.FTZ.U32.TRUNC.NTZ R3, R2 ;  /* 0x0000000200037305 */ /* 0x000062000021f000 */
[----:B------:R-:W-:-:S02]  /*02d0*/  LOP3.LUT R82, R90, 0x30, RZ, 0xfc, !PT ;  /* 0x000000305a527812 */ /* 0x000fc400078efcff */
[C---:B------:R-:W-:Y:S02]  /*02e0*/  LOP3.LUT R83, R90.reuse, 0x32, RZ, 0xfc, !PT ;  /* 0x000000325a537812 */ /* 0x040fe400078efcff */
[C---:B------:R-:W-:Y:S02]  /*02f0*/  LOP3.LUT R84, R90.reuse, 0x34, RZ, 0xfc, !PT ;  /* 0x000000345a547812 */ /* 0x040fe400078efcff */
[C---:B------:R-:W-:Y:S01]  /*0300*/  LOP3.LUT R85, R90.reuse, 0x36, RZ, 0xfc, !PT ;  /* 0x000000365a557812 */ /* 0x040fe200078efcff */
[----:B0-----:R-:W-:Y:S01]  /*0310*/  IMAD.MOV.U32 R2, RZ, RZ, RZ ;  /* 0x000000ffff027224 */ /* 0x001fe200078e00ff */
[C---:B------:R-:W-:Y:S02]  /*0320*/  LOP3.LUT R86, R90.reuse, 0x38, RZ, 0xfc, !PT ;  /* 0x000000385a567812 */ /* 0x040fe400078efcff */
[C---:B------:R-:W-:Y:S02]  /*0330*/  LOP3.LUT R87, R90.reuse, 0x3a, RZ, 0xfc, !PT ;  /* 0x0000003a5a577812 */ /* 0x040fe400078efcff */
[C---:B------:R-:W-:Y:S01]  /*0340*/  LOP3.LUT R88, R90.reuse, 0x3c, RZ, 0xfc, !PT ;  /* 0x0000003c5a587812 */ /* 0x040fe200078efcff */
[----:B-1----:R-:W-:Y:S01]  /*0350*/  IMAD.MOV R6, RZ, RZ, -R3 ;  /* 0x000000ffff067224 */ /* 0x002fe200078e0a03 */
[----:B------:R-:W-:-:S03]  /*0360*/  LOP3.LUT R89, R90, 0x3e, RZ, 0xfc, !PT ;  /* 0x0000003e5a597812 */ /* 0x000fc600078efcff */
[----:B------:R-:W-:Y:S02]  /*0370*/  IMAD R9, R6, R7, RZ ;  /* 0x0000000706097224 */ /* 0x000fe400078e02ff */
[----:B------:R-:W-:Y:S02]  /*0380*/  IMAD.MOV.U32 R6, RZ, RZ, R8 ;  /* 0x000000ffff067224 */ /* 0x000fe400078e0008 */
[----:B------:R-:W-:-:S06]  /*0390*/  IMAD.HI.U32 R3, R3, R9, R2 ;  /* 0x0000000903037227 */ /* 0x000fcc00078e0002 */
[----:B------:R-:W-:-:S04]  /*03a0*/  IMAD.HI.U32 R3, R3, R6, RZ ;  /* 0x0000000603037227 */ /* 0x000fc800078e00ff */
[----:B------:R-:W-:-:S05]  /*03b0*/  IMAD R0, R3, R0, R6 ;  /* 0x0000000003007224 */ /* 0x000fca00078e0206 */
[----:B------:R-:W-:-:S13]  /*03c0*/  ISETP.GT.U32.AND P1, PT, R7, R0, PT ;  /* 0x000000000700720c */ /* 0x000fda0003f24070 */
[----:B------:R-:W-:Y:S02]  /*03d0*/  @!P1 IMAD.IADD R0, R0, 0x1, -R7 ;  /* 0x0000000100009824 */ /* 0x000fe400078e0a07 */
[----:B------:R-:W-:Y:S01]  /*03e0*/  @!P1 VIADD R3, R3, 0x1 ;  /* 0x0000000103039836 */ /* 0x000fe20000000000 */
[----:B------:R-:W-:Y:S02]  /*03f0*/  ISETP.NE.AND P1, PT, R4, RZ, PT ;  /* 0x000000ff0400720c */ /* 0x000fe40003f25270 */
[----:B------:R-:W-:Y:S02]  /*0400*/  ISETP.GE.U32.AND P0, PT, R0, R7, PT ;  /* 0x000000070000720c */ /* 0x000fe40003f06070 */
[----:B------:R-:W-:-:S04]  /*0410*/  LOP3.LUT R0, R5, R4, RZ, 0x3c, !PT ;  /* 0x0000000405007212 */ /* 0x000fc800078e3cff */
[----:B------:R-:W-:Y:S01]  /*0420*/  ISETP.GE.AND P2, PT, R0, RZ, PT ;  /* 0x000000ff0000720c */ /* 0x000fe20003f46270 */
[----:B------:R-:W-:-:S06]  /*0430*/  VIADD R0, R16, 0xff ;  /* 0x000000ff10007836 */ /* 0x000fcc0000000000 */
[----:B------:R-:W-:-:S04]  /*0440*/  @P0 VIADD R3, R3, 0x1 ;  /* 0x0000000103030836 */ /* 0x000fc80000000000 */
[----:B------:R-:W-:Y:S01]  /*0450*/  IMAD.MOV.U32 R2, RZ, RZ, R3 ;  /* 0x000000ffff027224 */ /* 0x000fe200078e0003 */
[----:B------:R-:W-:-:S03]  /*0460*/  SHF.R.S32.HI R3, RZ, 0x1f, R0 ;  /* 0x0000001fff037819 */ /* 0x000fc60000011400 */
[----:B------:R-:W-:Y:S01]  /*0470*/  @!P2 IMAD.MOV R2, RZ, RZ, -R2 ;  /* 0x000000ffff02a224 */ /* 0x000fe200078e0a02 */
[----:B------:R-:W-:Y:S02]  /*0480*/  @!P1 LOP3.LUT R2, RZ, R4, RZ, 0x33, !PT ;  /* 0x00000004ff029212 */ /* 0x000fe400078e33ff */
[----:B------:R-:W-:-:S03]  /*0490*/  LEA.HI R3, R3, R0, RZ, 0x8 ;  /* 0x0000000003037211 */ /* 0x000fc600078f40ff */
[----:B------:R-:W-:Y:S02]  /*04a0*/  IMAD.SHL.U32 R6, R2, 0x8, RZ ;  /* 0x0000000802067824 */ /* 0x000fe400078e00ff */
[----:B------:R-:W-:-:S03]  /*04b0*/  IMAD.MOV R2, RZ, RZ, -R2 ;  /* 0x000000ffff027224 */ /* 0x000fc600078e0a02 */
[----:B------:R-:W-:Y:S01]  /*04c0*/  LEA.HI.SX32 R3, R3, -R6, 0x18 ;  /* 0x8000000603037211 */ /* 0x000fe200078fc2ff */
[----:B------:R-:W-:-:S03]  /*04d0*/  IMAD R4, R4, R2, R5 ;  /* 0x0000000204047224 */ /* 0x000fc600078e0205 */
[----:B------:R-:W-:Y:S02]  /*04e0*/  VIMNMX R11, PT, PT, R3, 0x8, PT ;  /* 0x00000008030b7848 */ /* 0x000fe40003fe0100 */
[----:B------:R-:W-:Y:S02]  /*04f0*/  IABS R9, R4 ;  /* 0x0000000400097213 */ /* 0x000fe40000000000 */
[----:B------:R-:W-:-:S04]  /*0500*/  IABS R7, R11 ;  /* 0x0000000b00077213 */ /* 0x000fc80000000000 */
[----:B------:R-:W0:Y:S08]  /*0510*/  I2F.RP R0, R7 ;  /* 0x0000000700007306 */ /* 0x000e300000209400 */
[----:B0-----:R-:W0:Y:S02]  /*0520*/  MUFU.RCP R0, R0 ;  /* 0x0000000000007308 */ /* 0x001e240000001000 */
[----:B0-----:R-:W-:-:S06]  /*0530*/  VIADD R3, R0, 0xffffffe ;  /* 0x0ffffffe00037836 */ /* 0x001fcc0000000000 */
[----:B------:R-:W0:Y:S02]  /*0540*/  F2I.FTZ.U32.TRUNC.NTZ R3, R3 ;  /* 0x0000000300037305 */ /* 0x000e24000021f000 */
[----:B0-----:R-:W-:-:S04]  /*0550*/  IMAD.MOV R8, RZ, RZ, -R3 ;  /* 0x000000ffff087224 */ /* 0x001fc800078e0a03 */
[----:B------:R-:W-:Y:S01]  /*0560*/  IMAD.MOV.U32 R2, RZ, RZ, R8 ;  /* 0x000000ffff027224 */ /* 0x000fe200078e0008 */
[----:B------:R-:W-:-:S03]  /*0570*/  IABS R8, R11 ;  /* 0x0000000b00087213 */ /* 0x000fc60000000000 */
[----:B------:R-:W-:Y:S02]  /*0580*/  IMAD R5, R2, R7, RZ ;  /* 0x0000000702057224 */ /* 0x000fe400078e02ff */
[----:B------:R-:W-:Y:S02]  /*0590*/  IMAD.MOV.U32 R2, RZ, RZ, RZ ;  /* 0x000000ffff027224 */ /* 0x000fe400078e00ff */
[----:B------:R-:W-:Y:S01]  /*05a0*/  IMAD.MOV R0, RZ, RZ, -R8 ;  /* 0x000000ffff007224 */ /* 0x000fe200078e0a08 */
[C---:B------:R-:W-:Y:S01]  /*05b0*/  LOP3.LUT R8, R90.reuse, 0x18, RZ, 0xfc, !PT ;  /* 0x000000185a087812 */ /* 0x040fe200078efcff */
[----:B------:R-:W-:Y:S01]  /*05c0*/  IMAD.HI.U32 R2, R3, R5, R2 ;  /* 0x0000000503027227 */ /* 0x000fe200078e0002 */
[----:B------:R-:W-:Y:S02]  /*05d0*/  LOP3.LUT R3, R99, 0xff, RZ, 0xc0, !PT ;  /* 0x000000ff63037812 */ /* 0x000fe400078ec0ff */
[----:B------:R-:W-:-:S03]  /*05e0*/  LOP3.LUT R5, R90, 0x12, RZ, 0xfc, !PT ;  /* 0x000000125a057812 */ /* 0x000fc600078efcff */
[----:B------:R-:W-:-:S04]  /*05f0*/  IMAD.HI.U32 R2, R2, R9, RZ ;  /* 0x0000000902027227 */ /* 0x000fc800078e00ff */
[----:B------:R-:W-:Y:S01]  /*0600*/  IMAD R0, R2, R0, R9 ;  /* 0x0000000002007224 */ /* 0x000fe200078e0209 */
[----:B------:R-:W-:-:S04]  /*0610*/  LOP3.LUT R9, R90, 0x1a, RZ, 0xfc, !PT ;  /* 0x0000001a5a097812 */ /* 0x000fc800078efcff */
[----:B------:R-:W-:-:S13]  /*0620*/  ISETP.GT.U32.AND P1, PT, R7, R0, PT ;  /* 0x000000000700720c */ /* 0x000fda0003f24070 */
[----:B------:R-:W-:Y:S02]  /*0630*/  @!P1 IMAD.IADD R0, R0, 0x1, -R7 ;  /* 0x0000000100009824 */ /* 0x000fe400078e0a07 */
[----:B------:R-:W-:Y:S01]  /*0640*/  @!P1 VIADD R2, R2, 0x1 ;  /* 0x0000000102029836 */ /* 0x000fe20000000000 */
[----:B------:R-:W-:Y:S02]  /*0650*/  ISETP.NE.AND P1, PT, R11, RZ, PT ;  /* 0x000000ff0b00720c */ /* 0x000fe40003f25270 */
[----:B------:R-:W-:Y:S02]  /*0660*/  ISETP.GE.U32.AND P0, PT, R0, R7, PT ;  /* 0x000000070000720c */ /* 0x000fe40003f06070 */
[----:B------:R-:W-:Y:S02]  /*0670*/  LOP3.LUT R0, R4, R11, RZ, 0x3c, !PT ;  /* 0x0000000b04007212 */ /* 0x000fe400078e3cff */
[----:B------:R-:W-:Y:S02]  /*0680*/  LOP3.LUT R7, R90, 0x16, RZ, 0xfc, !PT ;  /* 0x000000165a077812 */ /* 0x000fe400078efcff */
[----:B------:R-:W-:-:S07]  /*0690*/  ISETP.GE.AND P2, PT, R0, RZ, PT ;  /* 0x000000ff0000720c */ /* 0x000fce0003f46270 */
[----:B------:R-:W-:-:S06]  /*06a0*/  @P0 VIADD R2, R2, 0x1 ;  /* 0x0000000102020836 */ /* 0x000fcc0000000000 */
[----:B------:R-:W-:Y:S01]  /*06b0*/  @!P2 IMAD.MOV R2, RZ, RZ, -R2 ;  /* 0x000000ffff02a224 */ /* 0x000fe200078e0a02 */
[----:B------:R-:W-:-:S05]  /*06c0*/  @!P1 LOP3.LUT R2, RZ, R11, RZ, 0x33, !PT ;  /* 0x0000000bff029212 */ /* 0x000fca00078e33ff */
[----:B------:R-:W-:Y:S02]  /*06d0*/  IMAD.MOV R0, RZ, RZ, -R2 ;  /* 0x000000ffff007224 */ /* 0x000fe400078e0a02 */
[----:B------:R-:W-:Y:S02]  /*06e0*/  IMAD.SHL.U32 R109, R2, 0x80, RZ ;  /* 0x00000080026d7824 */ /* 0x000fe400078e00ff */
[----:B------:R-:W-:Y:S01]  /*06f0*/  IMAD R0, R11, R0, R4 ;  /* 0x000000000b007224 */ /* 0x000fe200078e0204 */
[----:B------:R-:W-:-:S03]  /*0700*/  LOP3.LUT R11, R90, 0x1e, RZ, 0xfc, !PT ;  /* 0x0000001e5a0b7812 */ /* 0x000fc600078efcff */
[----:B------:R-:W-:Y:S01]  /*0710*/  IMAD.IADD R0, R6, 0x1, R0 ;  /* 0x0000000106007824 */ /* 0x000fe200078e0200 */
[----:B------:R-:W-:-:S03]  /*0720*/  LOP3.LUT R6, R90, 0x14, RZ, 0xfc, !PT ;  /* 0x000000145a067812 */ /* 0x000fc600078efcff */
[----:B------:R-:W-:-:S05]  /*0730*/  IMAD R100, R0, 0x100, R3 ;  /* 0x0000010000647824 */ /* 0x000fca00078e0203 */
[----:B------:R0:W-:Y:S01]  /*0740*/  STL [R1+0x194], R100 ;  /* 0x0001946401007387 */ /* 0x0001e20000100800 */
[----:B----4-:R-:W-:Y:S05]  /*0750*/  BRA.U UP0, `(.L_x_0) ;  /* 0x00000001009c7547 */ /* 0x010fea000b800000 */
[C---:B------:R-:W-:Y:S01]  /*0760*/  IMAD.SHL.U32 R3, R99.reuse, 0x10, RZ ;  /* 0x0000001063037824 */ /* 0x040fe200078e00ff */
[----:B------:R-:W-:Y:S01]  /*0770*/  CS2R R60, SRZ ;  /* 0x00000000003c7805 */ /* 0x000fe2000001ff00 */
[C---:B------:R-:W-:Y:S01]  /*0780*/  IMAD.SHL.U32 R2, R99.reuse, 0x2, RZ ;  /* 0x0000000263027824 */ /* 0x040fe200078e00ff */
[----:B------:R-:W-:Y:S01]  /*0790*/  CS2R R62, SRZ ;  /* 0x00000000003e7805 */ /* 0x000fe2000001ff00 */
[----:B------:R-:W-:Y:S01]  /*07a0*/  IMAD.SHL.U32 R0, R99, 0x8, RZ ;  /* 0x0000000863007824 */ /* 0x000fe200078e00ff */
[----:B------:R1:W-:Y:S01]  /*07b0*/  STL [R1+0x1a0], R3 ;  /* 0x0001a00301007387 */ /* 0x0003e20000100800 */
[----:B------:R-:W-:Y:S02]  /*07c0*/  CS2R R52, SRZ ;  /* 0x0000000000347805 */ /* 0x000fe4000001ff00 */
[----:B------:R-:W-:Y:S02]  /*07d0*/  CS2R R54, SRZ ;  /* 0x0000000000367805 */ /* 0x000fe4000001ff00 */
[----:B------:R-:W-:Y:S01]  /*07e0*/  CS2R R12, SRZ ;  /* 0x00000000000c7805 */ /* 0x000fe2000001ff00 */
[----:B------:R1:W-:Y:S01]  /*07f0*/  STL [R1+0x198], R2 ;  /* 0x0001980201007387 */ /* 0x0003e20000100800 */
[----:B------:R-:W-:-:S02]  /*0800*/  CS2R R14, SRZ ;  /* 0x00000000000e7805 */ /* 0x000fc4000001ff00 */
[----:B------:R-:W-:Y:S02]  /*0810*/  CS2R R16, SRZ ;  /* 0x0000000000107805 */ /* 0x000fe4000001ff00 */
[----:B------:R-:W-:Y:S01]  /*0820*/  CS2R R18, SRZ ;  /* 0x0000000000127805 */ /* 0x000fe2000001ff00 */
[----:B------:R1:W-:Y:S01]  /*0830*/  STL [R1+0x19c], R0 ;  /* 0x00019c0001007387 */ /* 0x0003e20000100800 */
[----:B------:R-:W-:Y:S02]  /*0840*/  CS2R R20, SRZ ;  /* 0x0000000000147805 */ /* 0x000fe4000001ff00 */
[----:B------:R-:W-:Y:S02]  /*0850*/  CS2R R22, SRZ ;  /* 0x0000000000167805 */ /* 0x000fe4000001ff00 */
[----:B------:R-:W-:Y:S02]  /*0860*/  CS2R R24, SRZ ;  /* 0x0000000000187805 */ /* 0x000fe4000001ff00 */
[----:B------:R-:W-:-:S02]  /*0870*/  CS2R R26, SRZ ;  /* 0x00000000001a7805 */ /* 0x000fc4000001ff00 */
[----:B------:R-:W-:Y:S02]  /*0880*/  CS2R R28, SRZ ;  /* 0x00000000001c7805 */ /* 0x000fe4000001ff00 */
[----:B------:R-:W-:Y:S02]  /*0890*/  CS2R R30, SRZ ;  /* 0x00000000001e7805 */ /* 0x000fe4000001ff00 */
        /* <DEDUP_REMOVED lines=17> */
[----:B------:R-:W-:Y:S01]  /*09b0*/  CS2R R74, SRZ ;  /* 0x00000000004a7805 */ /* 0x000fe2000001ff00 */
[----:B-1----:R-:W-:Y:S06]  /*09c0*/  BRA `(.L_x_1) ;  /* 0x0000006000f47947 */ /* 0x002fec0003800000 */
.L_x_0:
[----:B------:R-:W-:Y:S01]  /*09d0*/  IABS R23, R16 ;  /* 0x0000001000177213 */ /* 0x000fe20000000000 */
[----:B------:R-:W1:Y:S01]  /*09e0*/  LDCU UR10, c[0x0][0x3b0] ;  /* 0x00007600ff0a77ac */ /* 0x000e620008000800 */
[----:B------:R-:W-:Y:S01]  /*09f0*/  IABS R2, R17 ;  /* 0x0000001100027213 */ /* 0x000fe20000000000 */
[C---:B------:R-:W-:Y:S01]  /*0a00*/  IMAD.SHL.U32 R34, R99.reuse, 0x10, RZ ;  /* 0x0000001063227824 */ /* 0x040fe200078e00ff */
[----:B------:R-:W2:Y:S01]  /*0a10*/  I2F.RP R3, R23 ;  /* 0x0000001700037306 */ /* 0x000ea20000209400 */
[C---:B------:R-:W-:Y:S01]  /*0a20*/  LEA.HI R20, R99.reuse, R109, RZ, 0x1a ;  /* 0x0000006d63147211 */ /* 0x040fe200078fd0ff */
[----:B------:R-:W3:Y:S01]  /*0a30*/  LDCU.128 UR12, c[0x0][0x380] ;  /* 0x00007000ff0c77ac */ /* 0x000ee20008000c00 */
[----:B------:R-:W-:Y:S01]  /*0a40*/  ISETP.GE.AND P4, PT, R100, RZ, PT ;  /* 0x000000ff6400720c */ /* 0x000fe20003f86270 */
[----:B------:R-:W-:Y:S01]  /*0a50*/  IMAD.SHL.U32 R30, R99, 0x8, RZ ;  /* 0x00000008631e7824 */ /* 0x000fe200078e00ff */
[----:B------:R-:W-:Y:S01]  /*0a60*/  ISETP.NE.AND P5, PT, R16, RZ, PT ;  /* 0x000000ff1000720c */ /* 0x000fe20003fa5270 */
[C---:B------:R-:W-:Y:S01]  /*0a70*/  VIADD R22, R20.reuse, 0x78 ;  /* 0x0000007814167836 */ /* 0x040fe20000000000 */
[----:B------:R-:W-:Y:S01]  /*0a80*/  SHF.R.U32.HI R101, RZ, 0x3, R99 ;  /* 0x00000003ff657819 */ /* 0x000fe20000011663 */
[----:B------:R-:W4:Y:S01]  /*0a90*/  I2F.RP R0, R2 ;  /* 0x0000000200007306 */ /* 0x000f220000209400 */
[C---:B------:R-:W-:Y:S01]  /*0aa0*/  VIADD R25, R20.reuse, 0x68 ;  /* 0x0000006814197836 */ /* 0x040fe20000000000 */
[----:B------:R-:W-:Y:S01]  /*0ab0*/  STL [R1+0x1a0], R34 ;  /* 0x0001a02201007387 */ /* 0x000fe20000100800 */
[----:B------:R-:W-:Y:S01]  /*0ac0*/  VIADD R28, R20, 0x18 ;  /* 0x00000018141c7836 */ /* 0x000fe20000000000 */
[----:B------:R-:W-:Y:S01]  /*0ad0*/  LOP3.LUT R101, R101, 0x30, RZ, 0xc0, !PT ;  /* 0x0000003065657812 */ /* 0x000fe200078ec0ff */
[----:B------:R-:W-:Y:S01]  /*0ae0*/  IMAD.SHL.U32 R32, R99, 0x2, RZ ;  /* 0x0000000263207824 */ /* 0x000fe200078e00ff */
[----:B------:R-:W-:Y:S01]  /*0af0*/  ISETP.GE.AND P6, PT, R25, RZ, PT ;  /* 0x000000ff1900720c */ /* 0x000fe20003fc6270 */
[----:B------:R-:W-:Y:S01]  /*0b00*/  STL [R1+0x19c], R30 ;  /* 0x00019c1e01007387 */ /* 0x000fe20000100800 */
[----:B--2---:R-:W2:Y:S01]  /*0b10*/  MUFU.RCP R3, R3 ;  /* 0x0000000300037308 */ /* 0x004ea20000001000 */
[----:B------:R-:W-:Y:S01]  /*0b20*/  IABS R37, R28 ;  /* 0x0000001c00257213 */ /* 0x000fe20000000000 */
[----:B------:R-:W5:Y:S01]  /*0b30*/  LDCU UR11, c[0x0][0x3a4] ;  /* 0x00007480ff0b77ac */ /* 0x000f620008000800 */
[----:B------:R-:W-:Y:S01]  /*0b40*/  LOP3.LUT R45, R34, 0x600, RZ, 0xc0, !PT ;  /* 0x00000600222d7812 */ /* 0x000fe200078ec0ff */
[----:B------:R-:W-:Y:S01]  /*0b50*/  STL [R1+0x198], R32 ;  /* 0x0001982001007387 */ /* 0x000fe20000100800 */
[----:B------:R-:W-:Y:S01]  /*0b60*/  LOP3.LUT R110, R30, 0x30, R32, 0x48, !PT ;  /* 0x000000301e6e7812 */ /* 0x000fe200078e4820 */
[----:B------:R-:W-:Y:S01]  /*0b70*/  USHF.R.S32.HI UR6, URZ, 0x1f, UR4 ;  /* 0x0000001fff067899 */ /* 0x000fe20008011404 */
[----:B------:R-:W-:Y:S01]  /*0b80*/  CS2R R60, SRZ ;  /* 0x00000000003c7805 */ /* 0x000fe2000001ff00 */
[----:B----4-:R-:W4:Y:S01]  /*0b90*/  MUFU.RCP R0, R0 ;  /* 0x0000000000007308 */ /* 0x010f220000001000 */
[----:B------:R-:W-:Y:S01]  /*0ba0*/  CS2R R62, SRZ ;  /* 0x00000000003e7805 */ /* 0x000fe2000001ff00 */
[----:B------:R-:W-:Y:S01]  /*0bb0*/  ULEA.HI UR6, UR6, UR4, URZ, 0x6 ;  /* 0x0000000406067291 */ /* 0x000fe2000f8f30ff */
[----:B------:R-:W-:-:S02]  /*0bc0*/  CS2R R52, SRZ ;  /* 0x0000000000347805 */ /* 0x000fc4000001ff00 */
[----:B------:R-:W-:Y:S02]  /*0bd0*/  CS2R R54, SRZ ;  /* 0x0000000000367805 */ /* 0x000fe4000001ff00 */
[----:B------:R-:W-:Y:S02]  /*0be0*/  CS2R R46, SRZ ;  /* 0x00000000002e7805 */ /* 0x000fe4000001ff00 */
[----:B------:R-:W-:Y:S02]  /*0bf0*/  CS2R R48, SRZ ;  /* 0x0000000000307805 */ /* 0x000fe4000001ff00 */
[----:B------:R-:W-:Y:S02]  /*0c00*/  CS2R R50, SRZ ;  /* 0x0000000000327805 */ /* 0x000fe4000001ff00 */
[----:B------:R-:W-:Y:S01]  /*0c10*/  CS2R R56, SRZ ;  /* 0x0000000000387805 */ /* 0x000fe2000001ff00 */
[----:B--2---:R-:W-:Y:S01]  /*0c20*/  VIADD R14, R3, 0xffffffe ;  /* 0x0ffffffe030e7836 */ /* 0x004fe20000000000 */
[----:B------:R-:W-:-:S02]  /*0c30*/  CS2R R58, SRZ ;  /* 0x00000000003a7805 */ /* 0x000fc4000001ff00 */
[----:B------:R-:W-:Y:S02]  /*0c40*/  CS2R R64, SRZ ;  /* 0x0000000000407805 */ /* 0x000fe4000001ff00 */
[----:B------:R-:W-:Y:S01]  /*0c50*/  CS2R R66, SRZ ;  /* 0x0000000000427805 */ /* 0x000fe2000001ff00 */
[----:B------:R2:W0:Y:S01]  /*0c60*/  F2I.FTZ.U32.TRUNC.NTZ R15, R14 ;  /* 0x0000000e000f7305 */ /* 0x000422000021f000 */
[----:B------:R-:W-:Y:S02]  /*0c70*/  CS2R R68, SRZ ;  /* 0x0000000000447805 */ /* 0x000fe4000001ff00 */
[----:B------:R-:W-:Y:S02]  /*0c80*/  CS2R R70, SRZ ;  /* 0x0000000000467805 */ /* 0x000fe4000001ff00 */
[----:B------:R-:W-:Y:S01]  /*0c90*/  CS2R R72, SRZ ;  /* 0x0000000000487805 */ /* 0x000fe2000001ff00 */
[----:B----4-:R-:W-:Y:S01]  /*0ca0*/  VIADD R12, R0, 0xffffffe ;  /* 0x0ffffffe000c7836 */ /* 0x010fe20000000000 */
[----:B------:R-:W-:Y:S01]  /*0cb0*/  IABS R0, R100 ;  /* 0x0000006400007213 */ /* 0x000fe20000000000 */
[----:B------:R-:W-:Y:S01]  /*0cc0*/  USHF.R.S32.HI UR6, URZ, 0x6, UR6 ;  /* 0x00000006ff067899 */ /* 0x000fe20008011406 */
[----:B0-----:R-:W-:Y:S01]  /*0cd0*/  LOP3.LUT R100, R99, 0x3f, RZ, 0xc0, !PT ;  /* 0x0000003f63647812 */ /* 0x001fe200078ec0ff */
[----:B------:R0:W4:Y:S01]  /*0ce0*/  F2I.FTZ.U32.TRUNC.NTZ R13, R12 ;  /* 0x0000000c000d7305 */ /* 0x000122000021f000 */
[----:B--2---:R-:W-:-:S02]  /*0cf0*/  IMAD.MOV.U32 R14, RZ, RZ, RZ ;  /* 0x000000ffff0e7224 */ /* 0x004fc400078e00ff */
[----:B------:R-:W-:Y:S02]  /*0d00*/  IMAD.MOV R4, RZ, RZ, -R15 ;  /* 0x000000ffff047224 */ /* 0x000fe400078e0a0f */
[----:B0-----:R-:W-:Y:S02]  /*0d10*/  IMAD.MOV.U32 R12, RZ, RZ, RZ ;  /* 0x000000ffff0c7224 */ /* 0x001fe400078e00ff */
[----:B------:R-:W-:Y:S01]  /*0d20*/  IMAD R19, R4, R23, RZ ;  /* 0x0000001704137224 */ /* 0x000fe200078e02ff */
[----:B------:R-:W-:-:S03]  /*0d30*/  SHF.R.U32.HI R4, RZ, 0x6, R99 ;  /* 0x00000006ff047819 */ /* 0x000fc60000011663 */
[----:B------:R-:W-:Y:S01]  /*0d40*/  IMAD.HI.U32 R15, R15, R19, R14 ;  /* 0x000000130f0f7227 */ /* 0x000fe200078e000e */
[----:B------:R-:W-:Y:S02]  /*0d50*/  SGXT.U32 R4, R4, 0x3 ;  /* 0x000000030404781a */ /* 0x000fe40000000000 */
[----:B------:R-:W-:Y:S01]  /*0d60*/  IABS R19, R25 ;  /* 0x0000001900137213 */ /* 0x000fe20000000000 */
[----:B----4-:R-:W-:Y:S01]  /*0d70*/  IMAD.MOV R3, RZ, RZ, -R13 ;  /* 0x000000ffff037224 */ /* 0x010fe200078e0a0d */
[----:B------:R-:W-:Y:S01]  /*0d80*/  LOP3.LUT R4, R109, R4, RZ, 0xfc, !PT ;  /* 0x000000046d047212 */ /* 0x000fe200078efcff */
[----:B------:R-:W-:-:S03]  /*0d90*/  IMAD.HI.U32 R15, R15, R0, RZ ;  /* 0x000000000f0f7227 */ /* 0x000fc600078e00ff */
[C---:B------:R-:W-:Y:S01]  /*0da0*/  LOP3.LUT R24, R4.reuse, 0x70, RZ, 0xfc, !PT ;  /* 0x0000007004187812 */ /* 0x040fe200078efcff */
[----:B------:R-:W-:Y:S01]  /*0db0*/  IMAD.MOV R15, RZ, RZ, -R15 ;  /* 0x000000ffff0f7224 */ /* 0x000fe200078e0a0f */
[----:B------:R-:W-:Y:S01]  /*0dc0*/  LOP3.LUT R26, R4, 0x60, RZ, 0xfc, !PT ;  /* 0x00000060041a7812 */ /* 0x000fe200078efcff */
[----:B------:R-:W-:Y:S01]  /*0dd0*/  IMAD R3, R3, R2, RZ ;  /* 0x0000000203037224 */ /* 0x000fe200078e02ff */
[----:B------:R-:W-:Y:S01]  /*0de0*/  IABS R43, R4 ;  /* 0x00000004002b7213 */ /* 0x000fe20000000000 */
[----:B------:R-:W-:Y:S01]  /*0df0*/  IMAD R14, R23, R15, R0 ;  /* 0x0000000f170e7224 */ /* 0x000fe200078e0200 */
[----:B------:R-:W-:Y:S01]  /*0e00*/  IABS R15, R22 ;  /* 0x00000016000f7213 */ /* 0x000fe20000000000 */
[----:B------:R-:W-:Y:S01]  /*0e10*/  IMAD.HI.U32 R0, R13, R3, R12 ;  /* 0x000000030d007227 */ /* 0x000fe200078e000c */
[----:B------:R-:W-:Y:S02]  /*0e20*/  IABS R3, R24 ;  /* 0x0000001800037213 */ /* 0x000fe40000000000 */
[----:B------:R-:W-:Y:S01]  /*0e30*/  ISETP.GT.U32.AND P0, PT, R23, R14, PT ;  /* 0x0000000e1700720c */ /* 0x000fe20003f04070 */
[----:B------:R-:W-:Y:S01]  /*0e40*/  IMAD.MOV.U32 R13, RZ, RZ, R15 ;  /* 0x000000ffff0d7224 */ /* 0x000fe200078e000f */
[----:B------:R-:W-:Y:S01]  /*0e50*/  IABS R21, R26 ;  /* 0x0000001a00157213 */ /* 0x000fe20000000000 */
[----:B------:R-:W-:-:S02]  /*0e60*/  IMAD.MOV.U32 R15, RZ, RZ, R3 ;  /* 0x000000ffff0f7224 */ /* 0x000fc400078e0003 */
[----:B------:R-:W-:-:S04]  /*0e70*/  IMAD.HI.U32 R3, R0, R13, RZ ;  /* 0x0000000d00037227 */ /* 0x000fc800078e00ff */
[----:B------:R-:W-:-:S04]  /*0e80*/  IMAD.HI.U32 R12, R0, R15, RZ ;  /* 0x0000000f000c7227 */ /* 0x000fc800078e00ff */
[----:B------:R-:W-:Y:S02]  /*0e90*/  @!P0 IMAD.IADD R14, R14, 0x1, -R23 ;  /* 0x000000010e0e8824 */ /* 0x000fe400078e0a17 */
[----:B------:R-:W-:Y:S02]  /*0ea0*/  IMAD.MOV R3, RZ, RZ, -R3 ;  /* 0x000000ffff037224 */ /* 0x000fe400078e0a03 */
[----:B------:R-:W-:Y:S01]  /*0eb0*/  IMAD.MOV R18, RZ, RZ, -R12 ;  /* 0x000000ffff127224 */ /* 0x000fe200078e0a0c */
[----:B------:R-:W-:Y:S01]  /*0ec0*/  ISETP.GT.U32.AND P2, PT, R23, R14, PT ;  /* 0x0000000e1700720c */ /* 0x000fe20003f44070 */
[----:B------:R-:W-:Y:S02]  /*0ed0*/  IMAD R12, R2, R3, R13 ;  /* 0x00000003020c7224 */ /* 0x000fe400078e020d */
[----:B------:R-:W-:-:S03]  /*0ee0*/  IMAD.HI.U32 R3, R0, R19, RZ ;  /* 0x0000001300037227 */ /* 0x000fc600078e00ff */
[C---:B------:R-:W-:Y:S01]  /*0ef0*/  ISETP.GT.U32.AND P0, PT, R2.reuse, R12, PT ;  /* 0x0000000c0200720c */ /* 0x040fe20003f04070 */
[----:B------:R-:W-:Y:S02]  /*0f00*/  IMAD.MOV R3, RZ, RZ, -R3 ;  /* 0x000000ffff037224 */ /* 0x000fe400078e0a03 */
[C---:B------:R-:W-:Y:S02]  /*0f10*/  IMAD R13, R2.reuse, R18, R15 ;  /* 0x00000012020d7224 */ /* 0x040fe400078e020f */
[----:B------:R-:W-:Y:S02]  /*0f20*/  IMAD R15, R2, R3, R19 ;  /* 0x00000003020f7224 */ /* 0x000fe400078e0213 */
[----:B------:R-:W-:Y:S01]  /*0f30*/  IMAD.HI.U32 R3, R0, R21, RZ ;  /* 0x0000001500037227 */ /* 0x000fe200078e00ff */
[----:B------:R-:W-:-:S03]  /*0f40*/  ISETP.GT.U32.AND P1, PT, R2, R13, PT ;  /* 0x0000000d0200720c */ /* 0x000fc60003f24070 */
[----:B------:R-:W-:Y:S01]  /*0f50*/  @!P2 IMAD.IADD R14, R14, 0x1, -R23 ;  /* 0x000000010e0ea824 */ /* 0x000fe200078e0a17 */
[----:B------:R-:W-:Y:S01]  /*0f60*/  ISETP.GE.AND P2, PT, R22, RZ, PT ;  /* 0x000000ff1600720c */ /* 0x000fe20003f46270 */
[----:B------:R-:W-:Y:S01]  /*0f70*/  IMAD.MOV R19, RZ, RZ, -R3 ;  /* 0x000000ffff137224 */ /* 0x000fe200078e0a03 */
[----:B------:R-:W-:Y:S01]  /*0f80*/  LOP3.LUT R22, R4, 0x50, RZ, 0xfc, !PT ;  /* 0x0000005004167812 */ /* 0x000fe200078efcff */
[----:B------:R-:W-:Y:S02]  /*0f90*/  IMAD.MOV.U32 R3, RZ, RZ, R14 ;  /* 0x000000ffff037224 */ /* 0x000fe400078e000e */
[C---:B------:R-:W-:Y:S02]  /*0fa0*/  IMAD R19, R2.reuse, R19, R21 ;  /* 0x0000001302137224 */ /* 0x040fe400078e0215 */
[----:B------:R-:W-:Y:S01]  /*0fb0*/  @!P4 IMAD.MOV R3, RZ, RZ, -R3 ;  /* 0x000000ffff03c224 */ /* 0x000fe200078e0a03 */
[----:B------:R-:W-:Y:S01]  /*0fc0*/  ISETP.GT.U32.AND P4, PT, R2, R15, PT ;  /* 0x0000000f0200720c */ /* 0x000fe20003f84070 */
[----:B------:R-:W-:Y:S01]  /*0fd0*/  VIADD R18, R20, 0x58 ;  /* 0x0000005814127836 */ /* 0x000fe20000000000 */
[----:B------:R-:W-:Y:S01]  /*0fe0*/  @!P5 LOP3.LUT R3, RZ, R16, RZ, 0x33, !PT ;  /* 0x00000010ff03d212 */ /* 0x000fe200078e33ff */
[--C-:B------:R-:W-:Y:S01]  /*0ff0*/  @!P0 IMAD.IADD R12, R12, 0x1, -R2.reuse ;  /* 0x000000010c0c8824 */ /* 0x100fe200078e0a02 */
[----:B------:R-:W-:Y:S01]  /*1000*/  ISETP.GT.U32.AND P5, PT, R2, R19, PT ;  /* 0x000000130200720c */ /* 0x000fe20003fa4070 */
[----:B------:R-:W-:Y:S01]  /*1010*/  @!P1 IMAD.IADD R13, R13, 0x1, -R2 ;  /* 0x000000010d0d9824 */ /* 0x000fe200078e0a02 */
[----:B------:R-:W-:Y:S01]  /*1020*/  IABS R23, R18 ;  /* 0x0000001200177213 */ /* 0x000fe20000000000 */
[----:B------:R-:W-:Y:S01]  /*1030*/  VIADD R16, R20, 0x38 ;  /* 0x0000003814107836 */ /* 0x000fe20000000000 */
[C---:B------:R-:W-:Y:S01]  /*1040*/  ISETP.GT.U32.AND P3, PT, R2.reuse, R12, PT ;  /* 0x0000000c0200720c */ /* 0x040fe20003f64070 */
[----:B-----5:R-:W-:Y:S01]  /*1050*/  IMAD R3, R3, UR11, RZ ;  /* 0x0000000b03037c24 */ /* 0x020fe2000f8e02ff */
[----:B------:R-:W-:Y:S01]  /*1060*/  ISETP.GT.U32.AND P0, PT, R2, R13, PT ;  /* 0x0000000d0200720c */ /* 0x000fe20003f04070 */
[----:B------:R-:W-:Y:S01]  /*1070*/  IMAD.HI.U32 R14, R0, R23, RZ ;  /* 0x00000017000e7227 */ /* 0x000fe200078e00ff */
[----:B------:R-:W-:-:S02]  /*1080*/  ISETP.GE.AND P1, PT, R18, RZ, PT ;  /* 0x000000ff1200720c */ /* 0x000fc40003f26270 */
[----:B------:R-:W-:Y:S01]  /*1090*/  IABS R29, R16 ;  /* 0x00000010001d7213 */ /* 0x000fe20000000000 */
[--C-:B------:R-:W-:Y:S02]  /*10a0*/  @!P4 IMAD.IADD R15, R15, 0x1, -R2.reuse ;  /* 0x000000010f0fc824 */ /* 0x100fe400078e0a02 */
[----:B------:R-:W-:Y:S02]  /*10b0*/  @!P5 IMAD.IADD R19, R19, 0x1, -R2 ;  /* 0x000000011313d824 */ /* 0x000fe400078e0a02 */
[----:B------:R-:W-:Y:S01]  /*10c0*/  IMAD.MOV R21, RZ, RZ, -R14 ;  /* 0x000000ffff157224 */ /* 0x000fe200078e0a0e */
[----:B------:R-:W-:Y:S01]  /*10d0*/  ISETP.GT.U32.AND P5, PT, R2, R15, PT ;  /* 0x0000000f0200720c */ /* 0x000fe20003fa4070 */
[----:B------:R-:W-:Y:S02]  /*10e0*/  VIADD R14, R20, 0x48 ;  /* 0x00000048140e7836 */ /* 0x000fe40000000000 */
[----:B------:R-:W-:Y:S01]  /*10f0*/  IMAD R21, R2, R21, R23 ;  /* 0x0000001502157224 */ /* 0x000fe200078e0217 */
[----:B------:R-:W-:Y:S01]  /*1100*/  IABS R23, R22 ;  /* 0x0000001600177213 */ /* 0x000fe20000000000 */
[--C-:B------:R-:W-:Y:S01]  /*1110*/  @!P3 IMAD.IADD R12, R12, 0x1, -R2.reuse ;  /* 0x000000010c0cb824 */ /* 0x100fe200078e0a02 */
[----:B------:R-:W-:Y:S01]  /*1120*/  ISETP.GE.AND P4, PT, R14, RZ, PT ;  /* 0x000000ff0e00720c */ /* 0x000fe20003f86270 */
[----:B------:R-:W-:Y:S01]  /*1130*/  @!P0 IMAD.IADD R13, R13, 0x1, -R2 ;  /* 0x000000010d0d8824 */ /* 0x000fe200078e0a02 */
[----:B------:R-:W-:Y:S01]  /*1140*/  IABS R25, R14 ;  /* 0x0000000e00197213 */ /* 0x000fe20000000000 */
[----:B------:R-:W-:Y:S01]  /*1150*/  IMAD.HI.U32 R14, R0, R23, RZ ;  /* 0x00000017000e7227 */ /* 0x000fe200078e00ff */
[----:B------:R-:W-:-:S02]  /*1160*/  ISETP.GE.AND P3, PT, R24, RZ, PT ;  /* 0x000000ff1800720c */ /* 0x000fc40003f66270 */
[----:B------:R-:W-:Y:S01]  /*1170*/  LOP3.LUT R24, R4, 0x40, RZ, 0xfc, !PT ;  /* 0x0000004004187812 */ /* 0x000fe200078efcff */
[----:B------:R-:W-:Y:S01]  /*1180*/  @!P5 IMAD.IADD R15, R15, 0x1, -R2 ;  /* 0x000000010f0fd824 */ /* 0x000fe200078e0a02 */
[C---:B------:R-:W-:Y:S01]  /*1190*/  ISETP.GT.U32.AND P5, PT, R2.reuse, R21, PT ;  /* 0x000000150200720c */ /* 0x040fe20003fa4070 */
[----:B------:R-:W-:Y:S01]  /*11a0*/  @!P2 IMAD.MOV R12, RZ, RZ, -R12 ;  /* 0x000000ffff0ca224 */ /* 0x000fe200078e0a0c */
[----:B------:R-:W-:Y:S01]  /*11b0*/  ISETP.GT.U32.AND P2, PT, R2, R19, PT ;  /* 0x000000130200720c */ /* 0x000fe20003f44070 */
[----:B------:R-:W-:Y:S01]  /*11c0*/  IMAD.MOV R18, RZ, RZ, -R14 ;  /* 0x000000ffff127224 */ /* 0x000fe200078e0a0e */
[----:B------:R-:W-:Y:S01]  /*11d0*/  IABS R27, R24 ;  /* 0x00000018001b7213 */ /* 0x000fe20000000000 */
[----:B------:R-:W-:Y:S01]  /*11e0*/  IMAD.HI.U32 R14, R0, R25, RZ ;  /* 0x00000019000e7227 */ /* 0x000fe200078e00ff */
[----:B------:R-:W-:Y:S02]  /*11f0*/  ISETP.GE.AND P0, PT, R26, RZ, PT ;  /* 0x000000ff1a00720c */ /* 0x000fe40003f06270 */
[----:B------:R-:W-:Y:S01]  /*1200*/  LOP3.LUT R26, R4, 0x20, RZ, 0xfc, !PT ;  /* 0x00000020041a7812 */ /* 0x000fe200078efcff */
[----:B------:R-:W-:-:S02]  /*1210*/  IMAD R23, R2, R18, R23 ;  /* 0x0000001202177224 */ /* 0x000fc400078e0217 */
[----:B------:R-:W-:Y:S01]  /*1220*/  IMAD.MOV R14, RZ, RZ, -R14 ;  /* 0x000000ffff0e7224 */ /* 0x000fe200078e0a0e */
[----:B------:R-:W-:Y:S01]  /*1230*/  IABS R35, R26 ;  /* 0x0000001a00237213 */ /* 0x000fe20000000000 */
[----:B------:R-:W-:Y:S02]  /*1240*/  @!P5 IMAD.IADD R21, R21, 0x1, -R2 ;  /* 0x000000011515d824 */ /* 0x000fe400078e0a02 */
[----:B------:R-:W-:Y:S01]  /*1250*/  @!P3 IMAD.MOV R13, RZ, RZ, -R13 ;  /* 0x000000ffff0db224 */ /* 0x000fe200078e0a0d */
[----:B------:R-:W-:Y:S01]  /*1260*/  ISETP.GE.AND P3, PT, R16, RZ, PT ;  /* 0x000000ff1000720c */ /* 0x000fe20003f66270 */
[C---:B------:R-:W-:Y:S01]  /*1270*/  IMAD R25, R2.reuse, R14, R25 ;  /* 0x0000000e02197224 */ /* 0x040fe200078e0219 */
[C---:B------:R-:W-:Y:S01]  /*1280*/  ISETP.GT.U32.AND P5, PT, R2.reuse, R21, PT ;  /* 0x000000150200720c */ /* 0x040fe20003fa4070 */
[----:B------:R-:W-:Y:S01]  /*1290*/  @!P6 IMAD.MOV R15, RZ, RZ, -R15 ;  /* 0x000000ffff0fe224 */ /* 0x000fe200078e0a0f */
[----:B------:R-:W-:Y:S01]  /*12a0*/  ISETP.GT.U32.AND P6, PT, R2, R23, PT ;  /* 0x000000170200720c */ /* 0x000fe20003fc4070 */
[----:B------:R-:W-:-:S04]  /*12b0*/  IMAD.HI.U32 R16, R0, R27, RZ ;  /* 0x0000001b00107227 */ /* 0x000fc800078e00ff */
[----:B------:R-:W-:Y:S01]  /*12c0*/  @!P2 IMAD.IADD R19, R19, 0x1, -R2 ;  /* 0x000000011313a824 */ /* 0x000fe200078e0a02 */
[----:B------:R-:W-:Y:S01]  /*12d0*/  ISETP.GE.AND P2, PT, R22, RZ, PT ;  /* 0x000000ff1600720c */ /* 0x000fe20003f46270 */
[----:B------:R-:W-:Y:S01]  /*12e0*/  IMAD.MOV R16, RZ, RZ, -R16 ;  /* 0x000000ffff107224 */ /* 0x000fe200078e0a10 */
[----:B------:R-:W-:Y:S01]  /*12f0*/  LOP3.LUT R22, R4, 0x30, RZ, 0xfc, !PT ;  /* 0x0000003004167812 */ /* 0x000fe200078efcff */
[----:B------:R-:W-:-:S03]  /*1300*/  IMAD.HI.U32 R18, R0, R29, RZ ;  /* 0x0000001d00127227 */ /* 0x000fc600078e00ff */
[----:B------:R-:W-:Y:S01]  /*1310*/  IABS R31, R22 ;  /* 0x00000016001f7213 */ /* 0x000fe20000000000 */
[--C-:B------:R-:W-:Y:S01]  /*1320*/  @!P5 IMAD.IADD R21, R21, 0x1, -R2.reuse ;  /* 0x000000011515d824 */ /* 0x100fe200078e0a02 */
[C---:B------:R-:W-:Y:S01]  /*1330*/  ISETP.GT.U32.AND P5, PT, R2.reuse, R25, PT ;  /* 0x000000190200720c */ /* 0x040fe20003fa4070 */
[----:B------:R-:W-:Y:S02]  /*1340*/  IMAD R27, R2, R16, R27 ;  /* 0x00000010021b7224 */ /* 0x000fe400078e021b */
[----:B------:R-:W-:Y:S02]  /*1350*/  @!P6 IMAD.IADD R23, R23, 0x1, -R2 ;  /* 0x000000011717e824 */ /* 0x000fe400078e0a02 */
[----:B------:R-:W-:Y:S01]  /*1360*/  VIADD R16, R20, 0x28 ;  /* 0x0000002814107836 */ /* 0x000fe20000000000 */
[----:B------:R-:W-:Y:S01]  /*1370*/  ISETP.GT.U32.AND P6, PT, R2, R27, PT ;  /* 0x0000001b0200720c */ /* 0x000fe20003fc4070 */
[----:B------:R-:W-:-:S03]  /*1380*/  IMAD.HI.U32 R14, R0, R31, RZ ;  /* 0x0000001f000e7227 */ /* 0x000fc600078e00ff */
[----:B------:R-:W-:Y:S01]  /*1390*/  IABS R33, R16 ;  /* 0x0000001000217213 */ /* 0x000fe20000000000 */
[----:B------:R-:W-:Y:S02]  /*13a0*/  IMAD.MOV R14, RZ, RZ, -R14 ;  /* 0x000000ffff0e7224 */ /* 0x000fe400078e0a0e */
[----:B------:R-:W-:Y:S01]  /*13b0*/  @!P5 IMAD.IADD R25, R25, 0x1, -R2 ;  /* 0x000000011919d824 */ /* 0x000fe200078e0a02 */
[C---:B------:R-:W-:Y:S01]  /*13c0*/  ISETP.GT.U32.AND P5, PT, R2.reuse, R23, PT ;  /* 0x000000170200720c */ /* 0x040fe20003fa4070 */
[----:B------:R-:W-:Y:S02]  /*13d0*/  IMAD.MOV R18, RZ, RZ, -R18 ;  /* 0x000000ffff127224 */ /* 0x000fe400078e0a12 */
[----:B------:R-:W-:Y:S02]  /*13e0*/  IMAD R31, R2, R14, R31 ;  /* 0x0000000e021f7224 */ /* 0x000fe400078e021f */
[----:B------:R-:W-:-:S04]  /*13f0*/  IMAD.HI.U32 R14, R0, R33, RZ ;  /* 0x00000021000e7227 */ /* 0x000fc800078e00ff */
[C---:B------:R-:W-:Y:S02]  /*1400*/  IMAD R29, R2.reuse, R18, R29 ;  /* 0x00000012021d7224 */ /* 0x040fe400078e021d */
[----:B------:R-:W-:Y:S02]  /*1410*/  @!P6 IMAD.IADD R27, R27, 0x1, -R2 ;  /* 0x000000011b1be824 */ /* 0x000fe400078e0a02 */
[----:B------:R-:W-:Y:S02]  /*1420*/  IMAD.MOV R14, RZ, RZ, -R14 ;  /* 0x000000ffff0e7224 */ /* 0x000fe400078e0a0e */
[----:B------:R-:W-:Y:S01]  /*1430*/  @!P5 IMAD.IADD R23, R23, 0x1, -R2 ;  /* 0x000000011717d824 */ /* 0x000fe200078e0a02 */
[C---:B------:R-:W-:Y:S01]  /*1440*/  ISETP.GT.U32.AND P6, PT, R2.reuse, R27, PT ;  /* 0x0000001b0200720c */ /* 0x040fe20003fc4070 */
[C---:B------:R-:W-:Y:S01]  /*1450*/  IMAD R33, R2.reuse, R14, R33 ;  /* 0x0000000e02217224 */ /* 0x040fe200078e0221 */
[----:B------:R-:W-:Y:S01]  /*1460*/  ISETP.GT.U32.AND P5, PT, R2, R29, PT ;  /* 0x0000001d0200720c */ /* 0x000fe20003fa4070 */
[----:B------:R-:W-:-:S04]  /*1470*/  IMAD.HI.U32 R14, R0, R35, RZ ;  /* 0x00000023000e7227 */ /* 0x000fc800078e00ff */
[----:B------:R-:W-:Y:S01]  /*1480*/  @!P2 IMAD.MOV R23, RZ, RZ, -R23 ;  /* 0x000000ffff17a224 */ /* 0x000fe200078e0a17 */
[----:B------:R-:W-:Y:S01]  /*1490*/  ISETP.GT.U32.AND P2, PT, R2, R31, PT ;  /* 0x0000001f0200720c */ /* 0x000fe20003f44070 */
[----:B------:R-:W-:Y:S02]  /*14a0*/  VIADD R18, R20, 0x8 ;  /* 0x0000000814127836 */ /* 0x000fe40000000000 */
[----:B------:R-:W-:Y:S02]  /*14b0*/  IMAD.MOV R20, RZ, RZ, -R14 ;  /* 0x000000ffff147224 */ /* 0x000fe400078e0a0e */
[----:B------:R-:W-:Y:S01]  /*14c0*/  @!P0 IMAD.MOV R19, RZ, RZ, -R19 ;  /* 0x000000ffff138224 */ /* 0x000fe200078e0a13 */
[----:B------:R-:W-:Y:S01]  /*14d0*/  ISETP.GE.AND P0, PT, R16, RZ, PT ;  /* 0x000000ff1000720c */ /* 0x000fe20003f06270 */
[C---:B------:R-:W-:Y:S01]  /*14e0*/  IMAD R35, R2.reuse, R20, R35 ;  /* 0x0000001402237224 */ /* 0x040fe200078e0223 */
[----:B------:R-:W-:Y:S01]  /*14f0*/  IABS R41, R18 ;  /* 0x0000001200297213 */ /* 0x000fe20000000000 */
[----:B------:R-:W-:Y:S01]  /*1500*/  @!P1 IMAD.MOV R21, RZ, RZ, -R21 ;  /* 0x000000ffff159224 */ /* 0x000fe200078e0a15 */
[C---:B------:R-:W-:Y:S01]  /*1510*/  ISETP.GT.U32.AND P1, PT, R2.reuse, R25, PT ;  /* 0x000000190200720c */ /* 0x040fe20003f24070 */
[--C-:B------:R-:W-:Y:S01]  /*1520*/  @!P6 IMAD.IADD R27, R27, 0x1, -R2.reuse ;  /* 0x000000011b1be824 */ /* 0x100fe200078e0a02 */
[----:B------:R-:W-:Y:S01]  /*1530*/  ISETP.GT.U32.AND P6, PT, R2, R35, PT ;  /* 0x000000230200720c */ /* 0x000fe20003fc4070 */
[----:B------:R-:W-:Y:S01]  /*1540*/  @!P5 IMAD.IADD R29, R29, 0x1, -R2 ;  /* 0x000000011d1dd824 */ /* 0x000fe200078e0a02 */
[----:B------:R-:W-:Y:S01]  /*1550*/  ISETP.GE.AND P5, PT, R24, RZ, PT ;  /* 0x000000ff1800720c */ /* 0x000fe20003fa6270 */
[----:B------:R-:W-:Y:S01]  /*1560*/  IMAD.HI.U32 R16, R0, R37, RZ ;  /* 0x0000002500107227 */ /* 0x000fe200078e00ff */
[----:B------:R-:W-:-:S03]  /*1570*/  LOP3.LUT R20, R4, 0x10, RZ, 0xfc, !PT ;  /* 0x0000001004147812 */ /* 0x000fc600078efcff */
[----:B------:R-:W-:Y:S01]  /*1580*/  @!P2 IMAD.IADD R31, R31, 0x1, -R2 ;  /* 0x000000011f1fa824 */ /* 0x000fe200078e0a02 */
[----:B------:R-:W-:Y:S01]  /*1590*/  ISETP.GT.U32.AND P2, PT, R2, R29, PT ;  /* 0x0000001d0200720c */ /* 0x000fe20003f44070 */
[----:B------:R-:W-:Y:S01]  /*15a0*/  IMAD.HI.U32 R14, R0, R41, RZ ;  /* 0x00000029000e7227 */ /* 0x000fe200078e00ff */
[----:B------:R-:W-:-:S03]  /*15b0*/  IABS R39, R20 ;  /* 0x0000001400277213 */ /* 0x000fc60000000000 */
[----:B------:R-:W-:Y:S02]  /*15c0*/  IMAD.MOV R16, RZ, RZ, -R16 ;  /* 0x000000ffff107224 */ /* 0x000fe400078e0a10 */
[----:B------:R-:W-:Y:S02]  /*15d0*/  IMAD.MOV R14, RZ, RZ, -R14 ;  /* 0x000000ffff0e7224 */ /* 0x000fe400078e0a0e */
[C---:B------:R-:W-:Y:S02]  /*15e0*/  IMAD R37, R2.reuse, R16, R37 ;  /* 0x0000001002257224 */ /* 0x040fe400078e0225 */
[--C-:B------:R-:W-:Y:S01]  /*15f0*/  @!P1 IMAD.IADD R25, R25, 0x1, -R2.reuse ;  /* 0x0000000119199824 */ /* 0x100fe200078e0a02 */
[C---:B------:R-:W-:Y:S01]  /*1600*/  ISETP.GT.U32.AND P1, PT, R2.reuse, R33, PT ;  /* 0x000000210200720c */ /* 0x040fe20003f24070 */
[----:B------:R-:W-:Y:S02]  /*1610*/  IMAD R41, R2, R14, R41 ;  /* 0x0000000e02297224 */ /* 0x000fe400078e0229 */
[----:B------:R-:W-:-:S02]  /*1620*/  @!P6 IMAD.IADD R35, R35, 0x1, -R2 ;  /* 0x000000012323e824 */ /* 0x000fc400078e0a02 */
[----:B------:R-:W-:Y:S01]  /*1630*/  @!P5 IMAD.MOV R27, RZ, RZ, -R27 ;  /* 0x000000ffff1bd224 */ /* 0x000fe200078e0a1b */
[----:B------:R-:W-:Y:S01]  /*1640*/  ISETP.GT.U32.AND P5, PT, R2, R37, PT ;  /* 0x000000250200720c */ /* 0x000fe20003fa4070 */
[----:B------:R-:W-:-:S04]  /*1650*/  IMAD.HI.U32 R14, R0, R43, RZ ;  /* 0x0000002b000e7227 */ /* 0x000fc800078e00ff */
[----:B------:R-:W-:Y:S01]  /*1660*/  @!P4 IMAD.MOV R25, RZ, RZ, -R25 ;  /* 0x000000ffff19c224 */ /* 0x000fe200078e0a19 */
[C---:B------:R-:W-:Y:S01]  /*1670*/  ISETP.GT.U32.AND P4, PT, R2.reuse, R35, PT ;  /* 0x000000230200720c */ /* 0x040fe20003f84070 */
[----:B------:R-:W-:Y:S01]  /*1680*/  @!P2 IMAD.IADD R29, R29, 0x1, -R2 ;  /* 0x000000011d1da824 */ /* 0x000fe200078e0a02 */
[----:B------:R-:W-:Y:S01]  /*1690*/  ISETP.GT.U32.AND P2, PT, R2, R41, PT ;  /* 0x000000290200720c */ /* 0x000fe20003f44070 */
[----:B------:R-:W-:-:S04]  /*16a0*/  IMAD.HI.U32 R0, R0, R39, RZ ;  /* 0x0000002700007227 */ /* 0x000fc800078e00ff */
[----:B------:R-:W-:Y:S02]  /*16b0*/  IMAD.MOV R14, RZ, RZ, -R14 ;  /* 0x000000ffff0e7224 */ /* 0x000fe400078e0a0e */
[----:B------:R-:W-:Y:S02]  /*16c0*/  IMAD.MOV R0, RZ, RZ, -R0 ;  /* 0x000000ffff007224 */ /* 0x000fe400078e0a00 */
[C---:B------:R-:W-:Y:S01]  /*16d0*/  IMAD R43, R2.reuse, R14, R43 ;  /* 0x0000000e022b7224 */ /* 0x040fe200078e022b */
[----:B------:R-:W-:Y:S01]  /*16e0*/  SHF.R.U32.HI R14, RZ, 0x2, R99 ;  /* 0x00000002ff0e7819 */ /* 0x000fe20000011663 */
[--C-:B------:R-:W-:Y:S01]  /*16f0*/  @!P1 IMAD.IADD R33, R33, 0x1, -R2.reuse ;  /* 0x0000000121219824 */ /* 0x100fe200078e0a02 */
[C---:B------:R-:W-:Y:S01]  /*1700*/  ISETP.GT.U32.AND P1, PT, R2.reuse, R31, PT ;  /* 0x0000001f0200720c */ /* 0x040fe20003f24070 */
[C---:B------:R-:W-:Y:S01]  /*1710*/  IMAD R39, R2.reuse, R0, R39 ;  /* 0x0000000002277224 */ /* 0x040fe200078e0227 */
[----:B------:R-:W-:Y:S01]  /*1720*/  LOP3.LUT R0, R99, 0x3, RZ, 0xc0, !PT ;  /* 0x0000000363007812 */ /* 0x000fe200078ec0ff */
[--C-:B------:R-:W-:Y:S01]  /*1730*/  @!P5 IMAD.IADD R37, R37, 0x1, -R2.reuse ;  /* 0x000000012525d824 */ /* 0x100fe200078e0a02 */
[----:B------:R-:W-:Y:S01]  /*1740*/  ISETP.GT.U32.AND P5, PT, R2, R43, PT ;  /* 0x0000002b0200720c */ /* 0x000fe20003fa4070 */
[--C-:B------:R-:W-:Y:S01]  /*1750*/  @!P4 IMAD.IADD R35, R35, 0x1, -R2.reuse ;  /* 0x000000012323c824 */ /* 0x100fe200078e0a02 */
[----:B------:R-:W-:Y:S01]  /*1760*/  ISETP.GE.AND P4, PT, R22, RZ, PT ;  /* 0x000000ff1600720c */ /* 0x000fe20003f86270 */
[--C-:B------:R-:W-:Y:S01]  /*1770*/  @!P2 IMAD.IADD R41, R41, 0x1, -R2.reuse ;  /* 0x000000012929a824 */ /* 0x100fe200078e0a02 */
[C---:B------:R-:W-:Y:S01]  /*1780*/  ISETP.GT.U32.AND P2, PT, R2.reuse, R39, PT ;  /* 0x000000270200720c */ /* 0x040fe20003f44070 */
[----:B------:R-:W-:Y:S01]  /*1790*/  @!P3 IMAD.MOV R29, RZ, RZ, -R29 ;  /* 0x000000ffff1db224 */ /* 0x000fe200078e0a1d */
[----:B------:R-:W-:Y:S01]  /*17a0*/  ISETP.GT.U32.AND P6, PT, R2, R33, PT ;  /* 0x000000210200720c */ /* 0x000fe20003fc4070 */
[----:B------:R-:W-:Y:S01]  /*17b0*/  IMAD.SHL.U32 R16, R99, 0x40, RZ ;  /* 0x0000004063107824 */ /* 0x000fe200078e00ff */
[----:B------:R-:W-:Y:S01]  /*17c0*/  SGXT.U32 R14, R14, 0x3 ;  /* 0x000000030e0e781a */ /* 0x000fe20000000000 */
[--C-:B------:R-:W-:Y:S01]  /*17d0*/  @!P1 IMAD.IADD R31, R31, 0x1, -R2.reuse ;  /* 0x000000011f1f9824 */ /* 0x100fe200078e0a02 */
[----:B------:R-:W-:Y:S01]  /*17e0*/  ISETP.GE.AND P1, PT, R28, RZ, PT ;  /* 0x000000ff1c00720c */ /* 0x000fe20003f26270 */
[----:B------:R-:W-:Y:S01]  /*17f0*/  IMAD R0, R0, 0x420, RZ ;  /* 0x0000042000007824 */ /* 0x000fe200078e02ff */
[----:B------:R-:W-:Y:S01]  /*1800*/  LOP3.LUT R16, R16, 0x1c0, RZ, 0xc0, !PT ;  /* 0x000001c010107812 */ /* 0x000fe200078ec0ff */
[--C-:B------:R-:W-:Y:S01]  /*1810*/  @!P5 IMAD.IADD R43, R43, 0x1, -R2.reuse ;  /* 0x000000012b2bd824 */ /* 0x100fe200078e0a02 */
[----:B------:R-:W-:Y:S01]  /*1820*/  ISETP.GT.U32.AND P5, PT, R2, R37, PT ;  /* 0x000000250200720c */ /* 0x000fe20003fa4070 */
[----:B------:R-:W-:Y:S01]  /*1830*/  @!P4 IMAD.MOV R31, RZ, RZ, -R31 ;  /* 0x000000ffff1fc224 */ /* 0x000fe200078e0a1f */
[----:B------:R-:W-:Y:S01]  /*1840*/  LOP3.LUT R0, R0, R14, R101, 0x1e, !PT ;  /* 0x0000000e00007212 */ /* 0x000fe200078e1e65 */
[--C-:B------:R-:W-:Y:S01]  /*1850*/  @!P2 IMAD.IADD R39, R39, 0x1, -R2.reuse ;  /* 0x000000012727a824 */ /* 0x100fe200078e0a02 */
[C---:B------:R-:W-:Y:S01]  /*1860*/  ISETP.GT.U32.AND P2, PT, R2.reuse, R41, PT ;  /* 0x000000290200720c */ /* 0x040fe20003f44070 */
[----:B------:R-:W-:Y:S01]  /*1870*/  @!P6 IMAD.IADD R33, R33, 0x1, -R2 ;  /* 0x000000012121e824 */ /* 0x000fe200078e0a02 */
[----:B------:R-:W-:-:S02]  /*1880*/  ISETP.GT.U32.AND P4, PT, R2, R43, PT ;  /* 0x0000002b0200720c */ /* 0x000fc40003f84070 */
[----:B------:R-:W-:Y:S01]  /*1890*/  ISETP.GT.U32.AND P3, PT, R2, R39, PT ;  /* 0x000000270200720c */ /* 0x000fe20003f64070 */
[----:B------:R-:W-:Y:S01]  /*18a0*/  @!P0 IMAD.MOV R33, RZ, RZ, -R33 ;  /* 0x000000ffff218224 */ /* 0x000fe200078e0a21 */
[----:B------:R-:W-:Y:S02]  /*18b0*/  ISETP.GE.AND P6, PT, R18, RZ, PT ;  /* 0x000000ff1200720c */ /* 0x000fe40003fc6270 */
[----:B------:R-:W-:Y:S01]  /*18c0*/  IADD3 R45, PT, PT, R45, UR5, R16 ;  /* 0x000000052d2d7c10 */ /* 0x000fe2000fffe010 */
[--C-:B------:R-:W-:Y:S01]  /*18d0*/  @!P5 IMAD.IADD R37, R37, 0x1, -R2.reuse ;  /* 0x000000012525d824 */ /* 0x100fe200078e0a02 */
[----:B------:R-:W-:Y:S02]  /*18e0*/  ISETP.GE.AND P5, PT, R4, RZ, PT ;  /* 0x000000ff0400720c */ /* 0x000fe40003fa6270 */
[----:B------:R-:W-:Y:S01]  /*18f0*/  LOP3.LUT R101, R101, 0x1ff, R99, 0x78, !PT ;  /* 0x000001ff65657812 */ /* 0x000fe200078e7863 */
[--C-:B------:R-:W-:Y:S01]  /*1900*/  @!P2 IMAD.IADD R41, R41, 0x1, -R2.reuse ;  /* 0x000000012929a824 */ /* 0x100fe200078e0a02 */
[----:B------:R-:W-:Y:S01]  /*1910*/  ISETP.GE.AND P2, PT, R26, RZ, PT ;  /* 0x000000ff1a00720c */ /* 0x000fe20003f46270 */
[--C-:B------:R-:W-:Y:S01]  /*1920*/  @!P4 IMAD.IADD R43, R43, 0x1, -R2.reuse ;  /* 0x000000012b2bc824 */ /* 0x100fe200078e0a02 */
[----:B------:R-:W-:Y:S01]  /*1930*/  ISETP.GE.AND P4, PT, R20, RZ, PT ;  /* 0x000000ff1400720c */ /* 0x000fe20003f86270 */
[----:B------:R-:W-:Y:S01]  /*1940*/  @!P3 IMAD.IADD R39, R39, 0x1, -R2 ;  /* 0x000000012727b824 */ /* 0x000fe200078e0a02 */
[----:B------:R-:W-:Y:S01]  /*1950*/  ISETP.NE.AND P3, PT, R17, RZ, PT ;  /* 0x000000ff1100720c */ /* 0x000fe20003f65270 */
[----:B------:R-:W-:Y:S01]  /*1960*/  @!P1 IMAD.MOV R37, RZ, RZ, -R37 ;  /* 0x000000ffff259224 */ /* 0x000fe200078e0a25 */
[----:B------:R-:W-:Y:S01]  /*1970*/  LOP3.LUT R17, RZ, R17, RZ, 0x33, !PT ;  /* 0x00000011ff117212 */ /* 0x000fe200078e33ff */
[----:B------:R-:W-:-:S02]  /*1980*/  @!P6 IMAD.MOV R41, RZ, RZ, -R41 ;  /* 0x000000ffff29e224 */ /* 0x000fc400078e0a29 */
[----:B------:R-:W-:Y:S01]  /*1990*/  @!P5 IMAD.MOV R43, RZ, RZ, -R43 ;  /* 0x000000ffff2bd224 */ /* 0x000fe200078e0a2b */
[C---:B------:R-:W-:Y:S01]  /*19a0*/  SEL R12, R17.reuse, R12, !P3 ;  /* 0x0000000c110c7207 */ /* 0x040fe20005800000 */
[----:B------:R-:W-:Y:S01]  /*19b0*/  IMAD.IADD R110, R110, 0x1, R45 ;  /* 0x000000016e6e7824 */ /* 0x000fe200078e022d */
[C---:B------:R-:W-:Y:S01]  /*19c0*/  SEL R13, R17.reuse, R13, !P3 ;  /* 0x0000000d110d7207 */ /* 0x040fe20005800000 */
[----:B------:R-:W-:Y:S01]  /*19d0*/  @!P2 IMAD.MOV R35, RZ, RZ, -R35 ;  /* 0x000000ffff23a224 */ /* 0x000fe200078e0a23 */
[C---:B------:R-:W-:Y:S01]  /*19e0*/  SEL R15, R17.reuse, R15, !P3 ;  /* 0x0000000f110f7207 */ /* 0x040fe20005800000 */
[----:B------:R-:W-:Y:S01]  /*19f0*/  @!P4 IMAD.MOV R39, RZ, RZ, -R39 ;  /* 0x000000ffff27c224 */ /* 0x000fe200078e0a27 */
[C---:B------:R-:W-:Y:S01]  /*1a00*/  SEL R19, R17.reuse, R19, !P3 ;  /* 0x0000001311137207 */ /* 0x040fe20005800000 */
[----:B-1----:R-:W-:Y:S01]  /*1a10*/  IMAD R12, R12, UR10, RZ ;  /* 0x0000000a0c0c7c24 */ /* 0x002fe2000f8e02ff */
[----:B------:R-:W-:Y:S01]  /*1a20*/  SEL R21, R17, R21, !P3 ;  /* 0x0000001511157207 */ /* 0x000fe20005800000 */
[----:B------:R-:W-:Y:S01]  /*1a30*/  IMAD R13, R13, UR10, RZ ;  /* 0x0000000a0d0d7c24 */ /* 0x000fe2000f8e02ff */
        /* <DEDUP_REMOVED lines=22> */
[----:B------:R-:W-:Y:S01]  /*1ba0*/  SHF.R.S32.HI R2, RZ, 0x1f, R12 ;  /* 0x0000001fff027819 */ /* 0x000fe2000001140c */
[----:B------:R-:W-:Y:S01]  /*1bb0*/  IMAD R39, R39, UR10, RZ ;  /* 0x0000000a27277c24 */ /* 0x000fe2000f8e02ff */
[----:B---3--:R-:W-:Y:S01]  /*1bc0*/  IADD3 R12, P3, PT, R12, UR14, RZ ;  /* 0x0000000e0c0c7c10 */ /* 0x008fe2000ff7e0ff */
[----:B------:R-:W-:Y:S01]  /*1bd0*/  IMAD R18, R17, UR10, RZ ;  /* 0x0000000a11127c24 */ /* 0x000fe2000f8e02ff */
[----:B------:R-:W-:Y:S01]  /*1be0*/  SHF.R.S32.HI R4, RZ, 0x1f, R13 ;  /* 0x0000001fff047819 */ /* 0x000fe2000001140d */
[----:B------:R-:W-:Y:S01]  /*1bf0*/  IMAD R41, R41, UR10, RZ ;  /* 0x0000000a29297c24 */ /* 0x000fe2000f8e02ff */
[----:B------:R-:W-:Y:S01]  /*1c00*/  IADD3 R13, P2, PT, R13, UR14, RZ ;  /* 0x0000000e0d0d7c10 */ /* 0x000fe2000ff5e0ff */
[----:B------:R0:W-:Y:S01]  /*1c10*/  STL [R1+0xc], R12 ;  /* 0x00000c0c01007387 */ /* 0x0001e20000100800 */
[----:B------:R-:W-:Y:S01]  /*1c20*/  IADD3 R14, P1, PT, R15, UR14, RZ ;  /* 0x0000000e0f0e7c10 */ /* 0x000fe2000ff3e0ff */
[----:B------:R-:W1:Y:S01]  /*1c30*/  LDCU UR10, c[0x0][0x3ac] ;  /* 0x00007580ff0a77ac */ /* 0x000e620008000800 */
[----:B------:R-:W-:Y:S01]  /*1c40*/  IADD3 R16, P4, PT, R21, UR14, RZ ;  /* 0x0000000e15107c10 */ /* 0x000fe2000ff9e0ff */
[----:B------:R2:W-:Y:S01]  /*1c50*/  STL [R1+0x18], R13 ;  /* 0x0000180d01007387 */ /* 0x0005e20000100800 */
[----:B------:R-:W-:-:S02]  /*1c60*/  IADD3 R17, P6, PT, R23, UR14, RZ ;  /* 0x0000000e17117c10 */ /* 0x000fc4000ffde0ff */
[----:B------:R-:W-:Y:S02]  /*1c70*/  CS2R R42, SRZ ;  /* 0x00000000002a7805 */ /* 0x000fe4000001ff00 */
[----:B------:R-:W-:Y:S01]  /*1c80*/  IADD3 R20, P5, PT, R25, UR14, RZ ;  /* 0x0000000e19147c10 */ /* 0x000fe2000ffbe0ff */
[----:B------:R3:W-:Y:S01]  /*1c90*/  STL [R1+0x60], R14 ;  /* 0x0000600e01007387 */ /* 0x0007e20000100800 */
[----:B------:R-:W-:Y:S02]  /*1ca0*/  CS2R R44, SRZ ;  /* 0x00000000002c7805 */ /* 0x000fe4000001ff00 */
[----:B0-----:R-:W-:Y:S02]  /*1cb0*/  SHF.R.S32.HI R12, RZ, 0x1f, R15 ;  /* 0x0000001fff0c7819 */ /* 0x001fe4000001140f */
[----:B------:R-:W-:Y:S02]  /*1cc0*/  IADD3 R15, P0, PT, R19, UR14, RZ ;  /* 0x0000000e130f7c10 */ /* 0x000fe4000ff1e0ff */
[----:B--2---:R-:W-:-:S02]  /*1cd0*/  SHF.R.S32.HI R13, RZ, 0x1f, R19 ;  /* 0x0000001fff0d7819 */ /* 0x004fc40000011413 */
[----:B------:R-:W-:Y:S01]  /*1ce0*/  IADD3.X R19, PT, PT, R2, UR15, RZ, P3, !PT ;  /* 0x0000000f02137c10 */ /* 0x000fe20009ffe4ff */
[----:B------:R0:W-:Y:S01]  /*1cf0*/  STL [R1+0x68], R15 ;  /* 0x0000680f01007387 */ /* 0x0001e20000100800 */
[----:B---3--:R-:W-:Y:S02]  /*1d00*/  SHF.R.S32.HI R14, RZ, 0x1f, R21 ;  /* 0x0000001fff0e7819 */ /* 0x008fe40000011415 */
[----:B------:R-:W-:Y:S01]  /*1d10*/  IADD3.X R13, PT, PT, R13, UR15, RZ, P0, !PT ;  /* 0x0000000f0d0d7c10 */ /* 0x000fe200087fe4ff */
[----:B------:R2:W-:Y:S01]  /*1d20*/  STL [R1+0x8c], R16 ;  /* 0x00008c1001007387 */ /* 0x0005e20000100800 */
[----:B------:R-:W-:Y:S01]  /*1d30*/  SHF.R.S32.HI R2, RZ, 0x1f, R29 ;  /* 0x0000001fff027819 */ /* 0x000fe2000001141d */
[----:B-1----:R-:W-:Y:S01]  /*1d40*/  IMAD R100, R100, UR10, RZ ;  /* 0x0000000a64647c24 */ /* 0x002fe2000f8e02ff */
[----:B------:R-:W-:Y:S01]  /*1d50*/  USHF.L.U32 UR4, UR10, 0x6, URZ ;  /* 0x000000060a047899 */ /* 0x000fe200080006ff */
[----:B------:R1:W-:Y:S01]  /*1d60*/  STL [R1+0x98], R17 ;  /* 0x0000981101007387 */ /* 0x0003e20000100800 */
[----:B0-----:R-:W-:-:S02]  /*1d70*/  SHF.R.S32.HI R15, RZ, 0x1f, R23 ;  /* 0x0000001fff0f7819 */ /* 0x001fc40000011417 */
[----:B------:R-:W-:Y:S01]  /*1d80*/  CS2R R22, SRZ ;  /* 0x0000000000167805 */ /* 0x000fe2000001ff00 */
[----:B------:R0:W-:Y:S01]  /*1d90*/  STL [R1+0xa0], R20 ;  /* 0x0000a01401007387 */ /* 0x0001e20000100800 */
[----:B--2---:R-:W-:Y:S02]  /*1da0*/  SHF.R.S32.HI R16, RZ, 0x1f, R25 ;  /* 0x0000001fff107819 */ /* 0x004fe40000011419 */
[----:B------:R-:W-:Y:S01]  /*1db0*/  CS2R R24, SRZ ;  /* 0x0000000000187805 */ /* 0x000fe2000001ff00 */
[----:B------:R2:W-:Y:S01]  /*1dc0*/  STL [R1+0x8], R19 ;  /* 0x0000081301007387 */ /* 0x0005e20000100800 */
[----:B-1----:R-:W-:Y:S02]  /*1dd0*/  SHF.R.S32.HI R17, RZ, 0x1f, R27 ;  /* 0x0000001fff117819 */ /* 0x002fe4000001141b */
[----:B0-----:R-:W-:Y:S02]  /*1de0*/  IADD3 R20, P3, PT, R27, UR14, RZ ;  /* 0x0000000e1b147c10 */ /* 0x001fe4000ff7e0ff */
[----:B------:R-:W-:-:S02]  /*1df0*/  CS2R R26, SRZ ;  /* 0x00000000001a7805 */ /* 0x000fc4000001ff00 */
[----:B--2---:R-:W-:Y:S01]  /*1e00*/  IADD3.X R19, PT, PT, R4, UR15, RZ, P2, !PT ;  /* 0x0000000f04137c10 */ /* 0x004fe200097fe4ff */
[----:B------:R0:W-:Y:S01]  /*1e10*/  STL [R1+0xa8], R20 ;  /* 0x0000a81401007387 */ /* 0x0001e20000100800 */
[----:B------:R-:W-:-:S03]  /*1e20*/  SHF.R.S32.HI R4, RZ, 0x1f, R31 ;  /* 0x0000001fff047819 */ /* 0x000fc6000001141f */
[----:B------:R1:W-:Y:S01]  /*1e30*/  STL [R1+0x10], R19 ;  /* 0x0000101301007387 */ /* 0x0003e20000100800 */
[----:B0-----:R-:W-:Y:S02]  /*1e40*/  IADD3 R20, P2, PT, R29, UR14, RZ ;  /* 0x0000000e1d147c10 */ /* 0x001fe4000ff5e0ff */
[----:B------:R-:W-:Y:S02]  /*1e50*/  CS2R R28, SRZ ;  /* 0x00000000001c7805 */ /* 0x000fe4000001ff00 */
[----:B-1----:R-:W-:Y:S01]  /*1e60*/  IADD3.X R19, PT, PT, R12, UR15, RZ, P1, !PT ;  /* 0x0000000f0c137c10 */ /* 0x002fe20008ffe4ff */
[----:B------:R0:W-:Y:S01]  /*1e70*/  STL [R1+0xb4], R20 ;  /* 0x0000b41401007387 */ /* 0x0001e20000100800 */
[----:B------:R-:W-:Y:S02]  /*1e80*/  IADD3 R12, P1, PT, R31, UR14, RZ ;  /* 0x0000000e1f0c7c10 */ /* 0x000fe4000ff3e0ff */
[----:B------:R-:W-:Y:S02]  /*1e90*/  CS2R R30, SRZ ;  /* 0x00000000001e7805 */ /* 0x000fe4000001ff00 */
[----:B------:R-:W-:Y:S01]  /*1ea0*/  IADD3.X R2, PT, PT, R2, UR15, RZ, P2, !PT ;  /* 0x0000000f02027c10 */ /* 0x000fe200097fe4ff */
[----:B------:R1:W-:Y:S01]  /*1eb0*/  STL [R1+0x3c], R19 ;  /* 0x00003c1301007387 */ /* 0x0003e20000100800 */
[----:B------:R-:W-:-:S03]  /*1ec0*/  IADD3.X R4, PT, PT, R4, UR15, RZ, P1, !PT ;  /* 0x0000000f04047c10 */ /* 0x000fc60008ffe4ff */
[----:B------:R2:W-:Y:S01]  /*1ed0*/  STL [R1+0xbc], R12 ;  /* 0x0000bc0c01007387 */ /* 0x0005e20000100800 */
[----:B0-----:R-:W-:-:S03]  /*1ee0*/  CS2R R20, SRZ ;  /* 0x0000000000147805 */ /* 0x001fc6000001ff00 */
[----:B------:R0:W-:Y:S01]  /*1ef0*/  STL [R1+0x64], R13 ;  /* 0x0000640d01007387 */ /* 0x0001e20000100800 */
[----:B-1----:R-:W-:Y:S02]  /*1f00*/  IADD3 R19, P0, PT, R33, UR14, RZ ;  /* 0x0000000e21137c10 */ /* 0x002fe4000ff1e0ff */
[----:B------:R-:W-:Y:S02]  /*1f10*/  SHF.R.S32.HI R33, RZ, 0x1f, R33 ;  /* 0x0000001fff217819 */ /* 0x000fe40000011421 */
[----:B--2---:R-:W-:Y:S01]  /*1f20*/  IADD3.X R12, PT, PT, R14, UR15, RZ, P4, !PT ;  /* 0x0000000f0e0c7c10 */ /* 0x004fe2000a7fe4ff */
[----:B------:R-:W-:Y:S01]  /*1f30*/  STL [R1+0xc8], R19 ;  /* 0x0000c81301007387 */ /* 0x000fe20000100800 */
[----:B------:R-:W-:Y:S02]  /*1f40*/  IADD3.X R14, PT, PT, R15, UR15, RZ, P6, !PT ;  /* 0x0000000f0f0e7c10 */ /* 0x000fe4000b7fe4ff */
[----:B0-----:R-:W-:Y:S01]  /*1f50*/  IADD3 R13, P4, PT, R35, UR14, RZ ;  /* 0x0000000e230d7c10 */ /* 0x001fe2000ff9e0ff */
[----:B------:R0:W-:Y:S01]  /*1f60*/  STL [R1+0x74], R12 ;  /* 0x0000740c01007387 */ /* 0x0001e20000100800 */
[----:B------:R-:W-:-:S03]  /*1f70*/  SHF.R.S32.HI R35, RZ, 0x1f, R35 ;  /* 0x0000001fff237819 */ /* 0x000fc60000011423 */
[----:B------:R1:W-:Y:S04]  /*1f80*/  STL [R1+0xd4], R13 ;  /* 0x0000d40d01007387 */ /* 0x0003e80000100800 */
[----:B------:R2:W-:Y:S01]  /*1f90*/  STL [R1+0x94], R14 ;  /* 0x0000940e01007387 */ /* 0x0005e20000100800 */
[----:B0-----:R-:W-:Y:S02]  /*1fa0*/  IADD3 R12, P6, PT, R37, UR14, RZ ;  /* 0x0000000e250c7c10 */ /* 0x001fe4000ffde0ff */
[----:B------:R-:W-:Y:S02]  /*1fb0*/  SHF.R.S32.HI R37, RZ, 0x1f, R37 ;  /* 0x0000001fff257819 */ /* 0x000fe40000011425 */
[----:B-1----:R-:W-:Y:S01]  /*1fc0*/  IADD3.X R13, PT, PT, R16, UR15, RZ, P5, !PT ;  /* 0x0000000f100d7c10 */ /* 0x002fe2000affe4ff */
[----:B------:R0:W-:Y:S01]  /*1fd0*/  STL [R1+0xf0], R12 ;  /* 0x0000f00c01007387 */ /* 0x0001e20000100800 */
[----:B--2---:R-:W-:-:S03]  /*1fe0*/  IADD3 R14, P5, PT, R39, UR14, RZ ;  /* 0x0000000e270e7c10 */ /* 0x004fc6000ffbe0ff */
[----:B------:R1:W-:Y:S01]  /*1ff0*/  STL [R1+0x9c], R13 ;  /* 0x00009c0d01007387 */ /* 0x0003e20000100800 */
[----:B------:R-:W-:-:S03]  /*2000*/  SHF.R.S32.HI R39, RZ, 0x1f, R39 ;  /* 0x0000001fff277819 */ /* 0x000fc60000011427 */
[----:B------:R2:W-:Y:S01]  /*2010*/  STL [R1+0xf8], R14 ;  /* 0x0000f80e01007387 */ /* 0x0005e20000100800 */
[----:B0-----:R-:W-:Y:S02]  /*2020*/  IADD3.X R12, PT, PT, R17, UR15, RZ, P3, !PT ;  /* 0x0000000f110c7c10 */ /* 0x001fe40009ffe4ff */
[----:B------:R-:W-:Y:S02]  /*2030*/  CS2R R16, SRZ ;  /* 0x0000000000107805 */ /* 0x000fe4000001ff00 */
[----:B-1----:R-:W-:Y:S01]  /*2040*/  IADD3 R13, P3, PT, R41, UR14, RZ ;  /* 0x0000000e290d7c10 */ /* 0x002fe2000ff7e0ff */
[----:B------:R0:W-:Y:S01]  /*2050*/  STL [R1+0xa4], R12 ;  /* 0x0000a40c01007387 */ /* 0x0001e20000100800 */
[----:B------:R-:W-:Y:S02]  /*2060*/  SHF.R.S32.HI R41, RZ, 0x1f, R41 ;  /* 0x0000001fff297819 */ /* 0x000fe40000011429 */
[----:B--2---:R-:W-:Y:S01]  /*2070*/  CS2R R14, SRZ ;  /* 0x00000000000e7805 */ /* 0x004fe2000001ff00 */
[----:B------:R1:W-:Y:S04]  /*2080*/  STL [R1+0x100], R13 ;  /* 0x0001000d01007387 */ /* 0x0003e80000100800 */
[----:B------:R2:W-:Y:S01]  /*2090*/  STL [R1+0xb0], R2 ;  /* 0x0000b00201007387 */ /* 0x0005e20000100800 */
[----:B0-----:R-:W-:-:S02]  /*20a0*/  IADD3 R12, P2, PT, R18, UR14, RZ ;  /* 0x0000000e120c7c10 */ /* 0x001fc4000ff5e0ff */
[----:B------:R-:W-:Y:S02]  /*20b0*/  SHF.R.S32.HI R18, RZ, 0x1f, R18 ;  /* 0x0000001fff127819 */ /* 0x000fe40000011412 */
[----:B-1----:R-:W-:Y:S01]  /*20c0*/  IADD3.X R13, PT, PT, R33, UR15, RZ, P0, !PT ;  /* 0x0000000f210d7c10 */ /* 0x002fe200087fe4ff */
[----:B------:R0:W-:Y:S01]  /*20d0*/  STL [R1+0x108], R12 ;  /* 0x0001080c01007387 */ /* 0x0001e20000100800 */
[----:B------:R-:W-:Y:S02]  /*20e0*/  LOP3.LUT P0, RZ, R99, 0x100, RZ, 0xc0, !PT ;  /* 0x0000010063ff7812 */ /* 0x000fe4000780c0ff */
[----:B------:R-:W-:Y:S02]  /*20f0*/  CS2R R32, SRZ ;  /* 0x0000000000207805 */ /* 0x000fe4000001ff00 */
[----:B--2---:R-:W-:Y:S01]  /*2100*/  IADD3 R2, P1, PT, R3, UR12, RZ ;  /* 0x0000000c03027c10 */ /* 0x004fe2000ff3e0ff */
[----:B------:R1:W-:Y:S01]  /*2110*/  STL [R1+0xb8], R4 ;  /* 0x0000b80401007387 */ /* 0x0003e20000100800 */
[----:B------:R-:W-:-:S02]  /*2120*/  SEL R102, RZ, 0x108, !P0 ;  /* 0x00000108ff667807 */ /* 0x000fc40004000000 */
[----:B------:R-:W-:Y:S01]  /*2130*/  LEA.HI.X.SX32 R3, R3, UR13, 0x1, P1 ;  /* 0x0000000d03037c11 */ /* 0x000fe200088f0eff */
[----:B------:R2:W-:Y:S01]  /*2140*/  STL [R1+0xc0], R13 ;  /* 0x0000c00d01007387 */ /* 0x0005e20000100800 */
[----:B------:R-:W-:Y:S02]  /*2150*/  LOP3.LUT R102, R102, 0xff, R99, 0x78, !PT ;  /* 0x000000ff66667812 */ /* 0x000fe400078e7863 */
[----:B0-----:R-:W-:Y:S02]  /*2160*/  IADD3.X R12, PT, PT, R35, UR15, RZ, P4, !PT ;  /* 0x0000000f230c7c10 */ /* 0x001fe4000a7fe4ff */
[----:B------:R-:W-:Y:S02]  /*2170*/  CS2R R34, SRZ ;  /* 0x0000000000227805 */ /* 0x000fe4000001ff00 */
[----:B-1----:R-:W-:Y:S02]  /*2180*/  IADD3.X R4, PT, PT, R37, UR15, RZ, P6, !PT ;  /* 0x0000000f25047c10 */ /* 0x002fe4000b7fe4ff */
[----:B------:R-:W-:Y:S01]  /*2190*/  CS2R R36, SRZ ;  /* 0x0000000000247805 */ /* 0x000fe2000001ff00 */
[----:B------:R0:W-:Y:S01]  /*21a0*/  STL [R1+0xcc], R12 ;  /* 0x0000cc0c01007387 */ /* 0x0001e20000100800 */
[----:B--2---:R-:W-:-:S02]  /*21b0*/  IADD3.X R13, PT, PT, R39, UR15, RZ, P5, !PT ;  /* 0x0000000f270d7c10 */ /* 0x004fc4000affe4ff */
[----:B------:R-:W-:Y:S01]  /*21c0*/  CS2R R38, SRZ ;  /* 0x0000000000267805 */ /* 0x000fe2000001ff00 */
[----:B------:R1:W-:Y:S04]  /*21d0*/  STL [R1+0xdc], R4 ;  /* 0x0000dc0401007387 */ /* 0x0003e80000100800 */
[----:B------:R-:W-:Y:S01]  /*21e0*/  STL [R1+0xf4], R13 ;  /* 0x0000f40d01007387 */ /* 0x000fe20000100800 */
[----:B0-----:R-:W-:Y:S02]  /*21f0*/  IADD3.X R12, PT, PT, R41, UR15, RZ, P3, !PT ;  /* 0x0000000f290c7c10 */ /* 0x001fe40009ffe4ff */
[----:B------:R-:W-:Y:S02]  /*2200*/  CS2R R40, SRZ ;  /* 0x0000000000287805 */ /* 0x000fe4000001ff00 */
[----:B-1----:R-:W-:Y:S01]  /*2210*/  IADD3.X R4, PT, PT, R18, UR15, RZ, P2, !PT ;  /* 0x0000000f12047c10 */ /* 0x002fe200097fe4ff */
[----:B------:R0:W-:Y:S01]  /*2220*/  STL [R1+0xfc], R12 ;  /* 0x0000fc0c01007387 */ /* 0x0001e20000100800 */
[----:B------:R-:W-:-:S03]  /*2230*/  CS2R R18, SRZ ;  /* 0x0000000000127805 */ /* 0x000fc6000001ff00 */
[----:B------:R1:W-:Y:S01]  /*2240*/  STL [R1+0x104], R4 ;  /* 0x0001040401007387 */ /* 0x0003e20000100800 */
[----:B0-----:R-:W-:Y:S01]  /*2250*/  CS2R R12, SRZ ;  /* 0x00000000000c7805 */ /* 0x001fe2000001ff00 */
[----:B-1----:R-:W0:Y:S02]  /*2260*/  LDC R4, c[0x0][0x3a8] ;  /* 0x0000ea00ff047b82 */ /* 0x002e240000000800 */
[-C--:B0-----:R-:W-:Y:S02]  /*2270*/  IMAD R103, R90, R4.reuse, RZ ;  /* 0x000000045a677224 */ /* 0x081fe400078e02ff */
[-C--:B------:R-:W-:Y:S02]  /*2280*/  IMAD R90, R89, R4.reuse, RZ ;  /* 0x00000004595a7224 */ /* 0x080fe400078e02ff */
[-C--:B------:R-:W-:Y:S02]  /*2290*/  IMAD R89, R88, R4.reuse, RZ ;  /* 0x0000000458597224 */ /* 0x080fe400078e02ff */
[----:B------:R-:W-:-:S02]  /*22a0*/  IMAD R88, R87, R4, RZ ;  /* 0x0000000457587224 */ /* 0x000fc400078e02ff */
[-C--:B------:R-:W-:Y:S02]  /*22b0*/  IMAD R87, R86, R4.reuse, RZ ;  /* 0x0000000456577224 */ /* 0x080fe400078e02ff */
[-C--:B------:R-:W-:Y:S02]  /*22c0*/  IMAD R86, R85, R4.reuse, RZ ;  /* 0x0000000455567224 */ /* 0x080fe400078e02ff */
[-C--:B------:R-:W-:Y:S02]  /*22d0*/  IMAD R85, R84, R4.reuse, RZ ;  /* 0x0000000454557224 */ /* 0x080fe400078e02ff */
        /* <DEDUP_REMOVED lines=10> */
[-C--:B------:R-:W-:Y:S01]  /*2380*/  IMAD R74, R11, R4.reuse, RZ ;  /* 0x000000040b4a7224 */ /* 0x080fe200078e02ff */
[----:B------:R-:W-:Y:S01]  /*2390*/  CS2R R74, SRZ ;  /* 0x00000000004a7805 */ /* 0x000fe2000001ff00 */
        /* <DEDUP_REMOVED lines=9> */
[-C--:B------:R-:W-:Y:S01]  /*2430*/  IMAD R6, R96, R4.reuse, RZ ;  /* 0x0000000460067224 */ /* 0x080fe200078e02ff */
[----:B------:R-:W-:Y:S01]  /*2440*/  LOP3.LUT R6, R102, 0x20, RZ, 0x3c, !PT ;  /* 0x0000002066067812 */ /* 0x000fe200078e3cff */
[-C--:B------:R-:W-:Y:S01]  /*2450*/  IMAD R5, R97, R4.reuse, RZ ;  /* 0x0000000461057224 */ /* 0x080fe200078e02ff */
[----:B------:R-:W-:Y:S01]  /*2460*/  SHF.R.S32.HI R5, RZ, 0x1f, R100 ;  /* 0x0000001fff057819 */ /* 0x000fe20000011464 */
[-C--:B------:R-:W-:Y:S01]  /*2470*/  IMAD R7, R92, R4.reuse, RZ ;  /* 0x000000045c077224 */ /* 0x080fe200078e02ff */
[----:B------:R-:W-:Y:S01]  /*2480*/  LOP3.LUT R5, R102, 0x30, RZ, 0x3c, !PT ;  /* 0x0000003066057812 */ /* 0x000fe200078e3cff */
[-C--:B------:R-:W-:Y:S01]  /*2490*/  IMAD R7, R95, R4.reuse, RZ ;  /* 0x000000045f077224 */ /* 0x080fe200078e02ff */
[----:B------:R0:W-:Y:S01]  /*24a0*/  STL [R1+0x1a8], R6 ;  /* 0x0001a80601007387 */ /* 0x0001e20000100800 */
[----:B------:R-:W-:Y:S01]  /*24b0*/  IMAD R4, R98, R4, RZ ;  /* 0x0000000462047224 */ /* 0x000fe200078e02ff */
[----:B------:R-:W-:-:S02]  /*24c0*/  LOP3.LUT R4, R102, 0x10, RZ, 0x3c, !PT ;  /* 0x0000001066047812 */ /* 0x000fc400078e3cff */
[C---:B------:R-:W-:Y:S01]  /*24d0*/  LOP3.LUT R4, R102.reuse, 0x40, RZ, 0x3c, !PT ;  /* 0x0000004066047812 */ /* 0x040fe200078e3cff */
[----:B------:R1:W-:Y:S01]  /*24e0*/  STL [R1+0x1a4], R5 ;  /* 0x0001a40501007387 */ /* 0x0003e20000100800 */
[----:B------:R-:W-:Y:S02]  /*24f0*/  LOP3.LUT R4, R102, 0x70, RZ, 0x3c, !PT ;  /* 0x0000007066047812 */ /* 0x000fe400078e3cff */
[----:B------:R-:W-:Y:S02]  /*2500*/  LOP3.LUT R4, R0, 0x250, RZ, 0x3c, !PT ;  /* 0x0000025000047812 */ /* 0x000fe400078e3cff */
[----:B0-----:R-:W-:Y:S02]  /*2510*/  LOP3.LUT R6, R102, 0x50, RZ, 0x3c, !PT ;  /* 0x0000005066067812 */ /* 0x001fe400078e3cff */
[----:B------:R-:W-:Y:S02]  /*2520*/  LOP3.LUT R6, R0, 0x210, RZ, 0x3c, !PT ;  /* 0x0000021000067812 */ /* 0x000fe400078e3cff */
[----:B-1----:R-:W-:-:S02]  /*2530*/  LOP3.LUT R5, R102, 0x60, RZ, 0x3c, !PT ;  /* 0x0000006066057812 */ /* 0x002fc400078e3cff */
[----:B------:R-:W-:-:S07]  /*2540*/  LOP3.LUT R5, R0, 0x40, RZ, 0x3c, !PT ;  /* 0x0000004000057812 */ /* 0x000fce00078e3cff */
.L_x_2:
[----:B------:R-:W0:Y:S01]  /*2550*/  S2R R84, SR_TID.X ;  /* 0x0000000000547919 */ /* 0x000e220000002100 */
[----:B------:R-:W1:Y:S01]  /*2560*/  LDC R83, c[0x0][0x3a8] ;  /* 0x0000ea00ff537b82 */ /* 0x000e620000000800 */
[----:B------:R-:W-:Y:S01]  /*2570*/  PRMT R10, RZ, 0x7610, R10 ;  /* 0x00007610ff0a7816 */ /* 0x000fe2000000000a */
[----:B------:R-:W2:Y:S01]  /*2580*/  S2R R111, SR_TID.X ;  /* 0x00000000006f7919 */ /* 0x000ea20000002100 */
[----:B-----5:R3:W-:Y:S05]  /*2590*/  STL [R1+0x1ac], R109 ;  /* 0x0001ac6d01007387 */ /* 0x0207ea0000100800 */
[----:B------:R-:W4:Y:S08]  /*25a0*/  LDC R87, c[0x0][0x3a8] ;  /* 0x0000ea00ff577b82 */ /* 0x000f300000000800 */
[----:B------:R-:W3:Y:S01]  /*25b0*/  LDC R86, c[0x0][0x3a8] ;  /* 0x0000ea00ff567b82 */ /* 0x000ee20000000800 */
[----:B------:R-:W-:-:S02]  /*25c0*/  PRMT R78, RZ, 0x7610, R78 ;  /* 0x00007610ff4e7816 */ /* 0x000fc4000000004e */
[----:B------:R-:W-:Y:S02]  /*25d0*/  PRMT R82, RZ, 0x7610, R82 ;  /* 0x00007610ff527816 */ /* 0x000fe40000000052 */
[----:B------:R-:W-:-:S03]  /*25e0*/  PRMT R80, RZ, 0x7610, R80 ;  /* 0x00007610ff507816 */ /* 0x000fc60000000050 */
[----:B------:R-:W3:Y:S01]  /*25f0*/  LDC R89, c[0x0][0x3a8] ;  /* 0x0000ea00ff597b82 */ /* 0x000ee20000000800 */
[--C-:B0-----:R-:W-:Y:S01]  /*2600*/  SHF.R.U32.HI R8, RZ, 0x8, R84.reuse ;  /* 0x00000008ff087819 */ /* 0x101fe20000011654 */
[----:B------:R-:W0:Y:S01]  /*2610*/  S2R R112, SR_TID.X ;  /* 0x0000000000707919 */ /* 0x000e220000002100 */
[----:B------:R-:W-:-:S05]  /*2620*/  SHF.R.U32.HI R85, RZ, 0x8, R84 ;  /* 0x00000008ff557819 */ /* 0x000fca0000011654 */
[----:B------:R-:W0:Y:S01]  /*2630*/  LDC R113, c[0x0][0x3a8] ;  /* 0x0000ea00ff717b82 */ /* 0x000e220000000800 */
[----:B--2---:R-:W-:Y:S02]  /*2640*/  SHF.R.U32.HI R88, RZ, 0x8, R111 ;  /* 0x00000008ff587819 */ /* 0x004fe4000001166f */
[----:B------:R-:W-:Y:S02]  /*2650*/  SGXT.U32 R8, R8, 0x1 ;  /* 0x000000010808781a */ /* 0x000fe40000000000 */
[----:B------:R-:W-:Y:S02]  /*2660*/  SGXT.U32 R88, R88, 0x1 ;  /* 0x000000015858781a */ /* 0x000fe40000000000 */
[----:B------:R-:W-:Y:S02]  /*2670*/  LOP3.LUT R8, R8, 0x2, RZ, 0xfc, !PT ;  /* 0x0000000208087812 */ /* 0x000fe400078efcff */
[----:B------:R-:W-:Y:S02]  /*2680*/  PRMT R9, RZ, 0x7610, R9 ;  /* 0x00007610ff097816 */ /* 0x000fe40000000009 */
[----:B------:R-:W-:Y:S01]  /*2690*/  PRMT R77, RZ, 0x7610, R77 ;  /* 0x00007610ff4d7816 */ /* 0x000fe2000000004d */
[----:B-1----:R-:W-:Y:S01]  /*26a0*/  IMAD R8, R8, R83, RZ ;  /* 0x0000005308087224 */ /* 0x002fe200078e02ff */
[----:B------:R-:W-:-:S02]  /*26b0*/  LOP3.LUT R4, R88, 0x2, RZ, 0xfc, !PT ;  /* 0x0000000258047812 */ /* 0x000fc400078efcff */
[----:B------:R-:W-:Y:S01]  /*26c0*/  PRMT R81, RZ, 0x7610, R81 ;  /* 0x00007610ff517816 */ /* 0x000fe20000000051 */
[----:B------:R-:W1:Y:S01]  /*26d0*/  S2R R114, SR_TID.X ;  /* 0x0000000000727919 */ /* 0x000e620000002100 */
[----:B------:R-:W-:Y:S01]  /*26e0*/  SGXT.U32 R85, R85, 0x1 ;  /* 0x000000015555781a */ /* 0x000fe20000000000 */
[----:B------:R-:W2:Y:S01]  /*26f0*/  LDC R116, c[0x0][0x3a8] ;  /* 0x0000ea00ff747b82 */ /* 0x000ea20000000800 */
[----:B------:R-:W-:Y:S02]  /*2700*/  ISETP.GE.AND P3, PT, R4, UR7, PT ;  /* 0x0000000704007c0c */ /* 0x000fe4000bf66270 */
[C---:B------:R-:W-:Y:S02]  /*2710*/  LOP3.LUT R6, R88.reuse, 0x4, RZ, 0xfc, !PT ;  /* 0x0000000458067812 */ /* 0x040fe400078efcff */
[C---:B------:R-:W-:Y:S02]  /*2720*/  LOP3.LUT R4, R88.reuse, 0x8, RZ, 0xfc, !PT ;  /* 0x0000000858047812 */ /* 0x040fe400078efcff */
[----:B------:R-:W-:Y:S01]  /*2730*/  LOP3.LUT R85, R85, 0x4, RZ, 0xfc, !PT ;  /* 0x0000000455557812 */ /* 0x000fe200078efcff */
[----:B------:R-:W0:Y:S01]  /*2740*/  S2R R115, SR_TID.X ;  /* 0x0000000000737919 */ /* 0x000e220000002100 */
[----:B------:R-:W-:Y:S01]  /*2750*/  SHF.R.U32.HI R83, RZ, 0x8, R84 ;  /* 0x00000008ff537819 */ /* 0x000fe20000011654 */
[----:B------:R-:W0:Y:S01]  /*2760*/  LDC R118, c[0x0][0x3a8] ;  /* 0x0000ea00ff767b82 */ /* 0x000e220000000800 */
[----:B------:R-:W-:Y:S01]  /*2770*/  LOP3.LUT R5, R88, 0x6, RZ, 0xfc, !PT ;  /* 0x0000000658057812 */ /* 0x000fe200078efcff */
[----:B----4-:R-:W-:Y:S01]  /*2780*/  IMAD R85, R85, R87, RZ ;  /* 0x0000005755557224 */ /* 0x010fe200078e02ff */
[----:B------:R-:W-:-:S02]  /*2790*/  ISETP.GE.AND P2, PT, R6, UR7, PT ;  /* 0x0000000706007c0c */ /* 0x000fc4000bf46270 */
[----:B------:R-:W-:Y:S02]  /*27a0*/  ISETP.GE.AND P0, PT, R4, UR7, PT ;  /* 0x0000000704007c0c */ /* 0x000fe4000bf06270 */
[----:B------:R-:W-:Y:S02]  /*27b0*/  SGXT.U32 R83, R83, 0x1 ;  /* 0x000000015353781a */ /* 0x000fe40000000000 */
[----:B------:R-:W-:Y:S02]  /*27c0*/  IADD3 R6, P5, PT, R8, R2, RZ ;  /* 0x0000000208067210 */ /* 0x000fe40007fbe0ff */
[----:B------:R-:W-:Y:S02]  /*27d0*/  LOP3.LUT R4, R88, 0xc, RZ, 0xfc, !PT ;  /* 0x0000000c58047812 */ /* 0x000fe400078efcff */
[----:B------:R-:W-:Y:S02]  /*27e0*/  ISETP.GE.AND P1, PT, R5, UR7, PT ;  /* 0x0000000705007c0c */ /* 0x000fe4000bf26270 */
[----:B------:R-:W-:-:S02]  /*27f0*/  LOP3.LUT R83, R83, 0x6, RZ, 0xfc, !PT ;  /* 0x0000000653537812 */ /* 0x000fc400078efcff */
[----:B------:R-:W-:Y:S02]  /*2800*/  LOP3.LUT R5, R88, 0xa, RZ, 0xfc, !PT ;  /* 0x0000000a58057812 */ /* 0x000fe400078efcff */
[-C--:B------:R-:W-:Y:S02]  /*2810*/  LEA.HI.X.SX32 R7, R8, R3.reuse, 0x1, P5 ;  /* 0x0000000308077211 */ /* 0x080fe400028f0eff */
[----:B------:R-:W-:Y:S02]  /*2820*/  ISETP.GE.AND P6, PT, R4, UR7, PT ;  /* 0x0000000704007c0c */ /* 0x000fe4000bfc6270 */
[----:B------:R-:W-:Y:S01]  /*2830*/  IADD3 R4, P5, PT, R85, R2, RZ ;  /* 0x0000000255047210 */ /* 0x000fe20007fbe0ff */
[----:B---3--:R-:W-:Y:S01]  /*2840*/  IMAD R83, R83, R86, RZ ;  /* 0x0000005653537224 */ /* 0x008fe200078e02ff */
[----:B------:R-:W-:Y:S01]  /*2850*/  ISETP.GE.AND P4, PT, R5, UR7, PT ;  /* 0x0000000705007c0c */ /* 0x000fe2000bf86270 */
[----:B------:R3:W4:Y:S01]  /*2860*/  @!P3 LDG.E.U8 R10, desc[UR8][R6.64] ;  /* 0x00000008060ab981 */ /* 0x000722000c1e1100 */
[----:B------:R-:W-:Y:S01]  /*2870*/  LEA.HI.X.SX32 R5, R85, R3, 0x1, P5 ;  /* 0x0000000355057211 */ /* 0x000fe200028f0eff */
[----:B------:R-:W0:Y:S01]  /*2880*/  LDC R86, c[0x0][0x3a8] ;  /* 0x0000ea00ff567b82 */ /* 0x000e220000000800 */
[----:B------:R-:W-:-:S02]  /*2890*/  SHF.R.U32.HI R84, RZ, 0x8, R84 ;  /* 0x00000008ff547819 */ /* 0x000fc40000011654 */
[----:B------:R-:W-:Y:S01]  /*28a0*/  LOP3.LUT R8, R88, 0xe, RZ, 0xfc, !PT ;  /* 0x0000000e58087812 */ /* 0x000fe200078efcff */
[----:B------:R0:W2:Y:S04]  /*28b0*/  @!P2 LDG.E.U8 R78, desc[UR8][R4.64] ;  /* 0x00000008044ea981 */ /* 0x0000a8000c1e1100 */
[----:B------:R-:W0:Y:S01]  /*28c0*/  LDC R85, c[0x0][0x3a8] ;  /* 0x0000ea00ff557b82 */ /* 0x000e220000000800 */
[----:B---3--:R-:W-:-:S04]  /*28d0*/  IADD3 R6, P5, PT, R83, R2, RZ ;  /* 0x0000000253067210 */ /* 0x008fc80007fbe0ff */
[----:B------:R-:W-:Y:S02]  /*28e0*/  LEA.HI.X.SX32 R7, R83, R3, 0x1, P5 ;  /* 0x0000000353077211 */ /* 0x000fe400028f0eff */
[----:B------:R-:W3:Y:S01]  /*28f0*/  S2R R83, SR_TID.X ;  /* 0x0000000000537919 */ /* 0x000ee20000002100 */
[----:B------:R-:W-:Y:S02]  /*2900*/  SGXT.U32 R84, R84, 0x1 ;  /* 0x000000015454781a */ /* 0x000fe40000000000 */
[----:B------:R0:W2:Y:S02]  /*2910*/  @!P1 LDG.E.U8 R82, desc[UR8][R6.64] ;  /* 0x0000000806529981 */ /* 0x0000a4000c1e1100 */
[----:B------:R-:W-:-:S05]  /*2920*/  LOP3.LUT R84, R84, 0x8, RZ, 0xfc, !PT ;  /* 0x0000000854547812 */ /* 0x000fca00078efcff */
[----:B0-----:R-:W-:-:S05]  /*2930*/  IMAD R84, R84, R85, RZ ;  /* 0x0000005554547224 */ /* 0x001fca00078e02ff */
[----:B------:R-:W-:-:S04]  /*2940*/  IADD3 R4, P5, PT, R84, R2, RZ ;  /* 0x0000000254047210 */ /* 0x000fc80007fbe0ff */
[----:B------:R-:W-:Y:S02]  /*2950*/  LEA.HI.X.SX32 R5, R84, R3, 0x1, P5 ;  /* 0x0000000354057211 */ /* 0x000fe400028f0eff */
[----:B------:R-:W0:Y:S01]  /*2960*/  LDC R84, c[0x0][0x3a8] ;  /* 0x0000ea00ff547b82 */ /* 0x000e220000000800 */
[----:B------:R-:W-:Y:S02]  /*2970*/  LOP3.LUT R7, R88, 0x14, RZ, 0xfc, !PT ;  /* 0x0000001458077812 */ /* 0x000fe400078efcff */
[----:B------:R0:W2:Y:S01]  /*2980*/  @!P0 LDG.E.U8 R80, desc[UR8][R4.64] ;  /* 0x0000000804508981 */ /* 0x0000a2000c1e1100 */
[--C-:B---3--:R-:W-:Y:S02]  /*2990*/  SHF.R.U32.HI R85, RZ, 0x8, R83.reuse ;  /* 0x00000008ff557819 */ /* 0x108fe40000011653 */
[----:B------:R-:W-:Y:S02]  /*29a0*/  SHF.R.U32.HI R83, RZ, 0x8, R83 ;  /* 0x00000008ff537819 */ /* 0x000fe40000011653 */
[----:B------:R-:W-:-:S02]  /*29b0*/  SGXT.U32 R85, R85, 0x1 ;  /* 0x000000015555781a */ /* 0x000fc40000000000 */
[----:B------:R-:W-:Y:S02]  /*29c0*/  SGXT.U32 R83, R83, 0x1 ;  /* 0x000000015353781a */ /* 0x000fe40000000000 */
[----:B------:R-:W-:Y:S02]  /*29d0*/  LOP3.LUT R85, R85, 0xa, RZ, 0xfc, !PT ;  /* 0x0000000a55557812 */ /* 0x000fe400078efcff */
[----:B------:R-:W-:-:S03]  /*29e0*/  LOP3.LUT R83, R83, 0xc, RZ, 0xfc, !PT ;  /* 0x0000000c53537812 */ /* 0x000fc600078efcff */
[----:B------:R-:W-:Y:S01]  /*29f0*/  IMAD R85, R85, R86, RZ ;  /* 0x0000005655557224 */ /* 0x000fe200078e02ff */
[----:B------:R-:W-:-:S04]  /*2a00*/  ISETP.GE.AND P0, PT, R7, UR7, PT ;  /* 0x0000000707007c0c */ /* 0x000fc8000bf06270 */
[----:B------:R-:W-:Y:S01]  /*2a10*/  IADD3 R6, P5, PT, R85, R2, RZ ;  /* 0x0000000255067210 */ /* 0x000fe20007fbe0ff */
[----:B0-----:R-:W-:-:S03]  /*2a20*/  IMAD R83, R83, R84, RZ ;  /* 0x0000005453537224 */ /* 0x001fc600078e02ff */
[-C--:B------:R-:W-:Y:S02]  /*2a30*/  LEA.HI.X.SX32 R7, R85, R3.reuse, 0x1, P5 ;  /* 0x0000000355077211 */ /* 0x080fe400028f0eff */
[C---:B------:R-:W-:Y:S02]  /*2a40*/  IADD3 R4, P5, PT, R83.reuse, R2, RZ ;  /* 0x0000000253047210 */ /* 0x040fe40007fbe0ff */
[----:B------:R-:W-:Y:S01]  /*2a50*/  ISETP.GE.AND P3, PT, R8, UR7, PT ;  /* 0x0000000708007c0c */ /* 0x000fe2000bf66270 */
[----:B------:R-:W3:Y:S01]  /*2a60*/  @!P4 LDG.E.U8 R77, desc[UR8][R6.64] ;  /* 0x00000008064dc981 */ /* 0x000ee2000c1e1100 */
[----:B------:R-:W-:Y:S02]  /*2a70*/  LEA.HI.X.SX32 R5, R83, R3, 0x1, P5 ;  /* 0x0000000353057211 */ /* 0x000fe400028f0eff */
[----:B------:R-:W0:Y:S03]  /*2a80*/  S2R R83, SR_TID.X ;  /* 0x0000000000537919 */ /* 0x000e260000002100 */
[----:B------:R0:W2:Y:S02]  /*2a90*/  @!P6 LDG.E.U8 R9, desc[UR8][R4.64] ;  /* 0x000000080409e981 */ /* 0x0000a4000c1e1100 */
[----:B0-----:R-:W-:-:S02]  /*2aa0*/  SHF.R.U32.HI R109, RZ, 0x8, R83 ;  /* 0x00000008ff6d7819 */ /* 0x001fc40000011653 */
[----:B------:R-:W-:-:S04]  /*2ab0*/  SHF.R.U32.HI R83, RZ, 0x8, R83 ;  /* 0x00000008ff537819 */ /* 0x000fc80000011653 */
[----:B------:R-:W-:-:S04]  /*2ac0*/  SGXT.U32 R83, R83, 0x1 ;  /* 0x000000015353781a */ /* 0x000fc80000000000 */
[----:B------:R-:W-:-:S05]  /*2ad0*/  LOP3.LUT R83, R83, 0xe, RZ, 0xfc, !PT ;  /* 0x0000000e53537812 */ /* 0x000fca00078efcff */
[----:B------:R-:W-:Y:S02]  /*2ae0*/  IMAD R83, R83, R89, RZ ;  /* 0x0000005953537224 */ /* 0x000fe400078e02ff */
[----:B------:R-:W0:Y:S03]  /*2af0*/  LDC R89, c[0x0][0x3a8] ;  /* 0x0000ea00ff597b82 */ /* 0x000e260000000800 */
[----:B------:R-:W-:Y:S02]  /*2b00*/  IADD3 R84, P5, PT, R83, R2, RZ ;  /* 0x0000000253547210 */ /* 0x000fe40007fbe0ff */
[----:B------:R-:W-:Y:S02]  /*2b10*/  SGXT.U32 R109, R109, 0x1 ;  /* 0x000000016d6d781a */ /* 0x000fe40000000000 */
[----:B------:R-:W-:Y:S02]  /*2b20*/  LEA.HI.X.SX32 R85, R83, R3, 0x1, P5 ;  /* 0x0000000353557211 */ /* 0x000fe400028f0eff */
[----:B------:R-:W-:-:S02]  /*2b30*/  SHF.R.U32.HI R83, RZ, 0x8, R112 ;  /* 0x00000008ff537819 */ /* 0x000fc40000011670 */
[----:B------:R-:W-:Y:S02]  /*2b40*/  LOP3.LUT R109, R109, 0x10, RZ, 0xfc, !PT ;  /* 0x000000106d6d7812 */ /* 0x000fe400078efcff */
[----:B------:R-:W-:-:S03]  /*2b50*/  SGXT.U32 R83, R83, 0x1 ;  /* 0x000000015353781a */ /* 0x000fc60000000000 */
[----:B------:R-:W-:Y:S01]  /*2b60*/  IMAD R109, R109, R113, RZ ;  /* 0x000000716d6d7224 */ /* 0x000fe200078e02ff */
[----:B------:R-:W-:Y:S01]  /*2b70*/  LOP3.LUT R83, R83, 0x12, RZ, 0xfc, !PT ;  /* 0x0000001253537812 */ /* 0x000fe200078efcff */
[----:B------:R-:W1:Y:S01]  /*2b80*/  LDC R113, c[0x0][0x3a8] ;  /* 0x0000ea00ff717b82 */ /* 0x000e620000000800 */
[----:B------:R-:W-:-:S03]  /*2b90*/  PRMT R4, RZ, 0x7610, R4 ;  /* 0x00007610ff047816 */ /* 0x000fc60000000004 */
[----:B0-----:R-:W-:Y:S01]  /*2ba0*/  IMAD R83, R83, R89, RZ ;  /* 0x0000005953537224 */ /* 0x001fe200078e02ff */
[----:B------:R-:W-:-:S03]  /*2bb0*/  IADD3 R86, P6, PT, R109, R2, RZ ;  /* 0x000000026d567210 */ /* 0x000fc60007fde0ff */
[----:B------:R-:W0:Y:S01]  /*2bc0*/  LDC R89, c[0x0][0x3a8] ;  /* 0x0000ea00ff597b82 */ /* 0x000e220000000800 */
[----:B------:R1:W2:Y:S01]  /*2bd0*/  @!P3 LDG.E.U8 R4, desc[UR8][R84.64] ;  /* 0x000000085404b981 */ /* 0x0002a2000c1e1100 */
[----:B------:R-:W-:Y:S02]  /*2be0*/  LOP3.LUT R8, R88, 0x10, RZ, 0xfc, !PT ;  /* 0x0000001058087812 */ /* 0x000fe400078efcff */
[----:B------:R-:W-:Y:S02]  /*2bf0*/  LEA.HI.X.SX32 R87, R109, R3, 0x1, P6 ;  /* 0x000000036d577211 */ /* 0x000fe400030f0eff */
[----:B------:R-:W-:Y:S02]  /*2c00*/  ISETP.GE.AND P2, PT, R8, UR7, PT ;  /* 0x0000000708007c0c */ /* 0x000fe4000bf46270 */
[----:B-1----:R-:W-:Y:S02]  /*2c10*/  IADD3 R84, P3, PT, R83, R2, RZ ;  /* 0x0000000253547210 */ /* 0x002fe40007f7e0ff */
[----:B------:R-:W-:-:S02]  /*2c20*/  SHF.R.U32.HI R109, RZ, 0x8, R112 ;  /* 0x00000008ff6d7819 */ /* 0x000fc40000011670 */
[----:B------:R-:W-:Y:S02]  /*2c30*/  LEA.HI.X.SX32 R85, R83, R3, 0x1, P3 ;  /* 0x0000000353557211 */ /* 0x000fe400018f0eff */
[----:B------:R-:W-:Y:S02]  /*2c40*/  LOP3.LUT R8, R88, 0x12, RZ, 0xfc, !PT ;  /* 0x0000001258087812 */ /* 0x000fe400078efcff */
[----:B------:R-:W-:Y:S02]  /*2c50*/  SHF.R.U32.HI R83, RZ, 0x8, R112 ;  /* 0x00000008ff537819 */ /* 0x000fe40000011670 */
[----:B------:R-:W-:Y:S02]  /*2c60*/  SGXT.U32 R109, R109, 0x1 ;  /* 0x000000016d6d781a */ /* 0x000fe40000000000 */
[----:B------:R-:W-:Y:S02]  /*2c70*/  ISETP.GE.AND P1, PT, R8, UR7, PT ;  /* 0x0000000708007c0c */ /* 0x000fe4000bf26270 */
[----:B------:R-:W-:-:S02]  /*2c80*/  SGXT.U32 R83, R83, 0x1 ;  /* 0x000000015353781a */ /* 0x000fc40000000000 */
[----:B------:R-:W-:Y:S01]  /*2c90*/  PRMT R6, RZ, 0x7610, R6 ;  /* 0x00007610ff067816 */ /* 0x000fe20000000006 */
[----:B------:R-:W-:Y:S01]  /*2ca0*/  IMAD R109, R109, R113, RZ ;  /* 0x000000716d6d7224 */ /* 0x000fe200078e02ff */
[----:B------:R-:W-:Y:S01]  /*2cb0*/  LOP3.LUT R83, R83, 0x14, RZ, 0xfc, !PT ;  /* 0x0000001453537812 */ /* 0x000fe200078efcff */
[----:B------:R-:W1:Y:S03]  /*2cc0*/  LDC R113, c[0x0][0x3a8] ;  /* 0x0000ea00ff717b82 */ /* 0x000e660000000800 */
[----:B------:R0:W2:Y:S02]  /*2cd0*/  @!P2 LDG.E.U8 R6, desc[UR8][R86.64] ;  /* 0x000000085606a981 */ /* 0x0000a4000c1e1100 */
[----:B0-----:R-:W-:Y:S02]  /*2ce0*/  IMAD R83, R83, R89, RZ ;  /* 0x0000005953537224 */ /* 0x001fe400078e02ff */
[----:B------:R0:W2:Y:S01]  /*2cf0*/  @!P1 LDG.E.U8 R81, desc[UR8][R84.64] ;  /* 0x0000000854519981 */ /* 0x0000a2000c1e1100 */
[----:B------:R-:W-:-:S04]  /*2d00*/  IADD3 R86, P6, PT, R109, R2, RZ ;  /* 0x000000026d567210 */ /* 0x000fc80007fde0ff */
[----:B------:R-:W-:Y:S02]  /*2d10*/  LEA.HI.X.SX32 R87, R109, R3, 0x1, P6 ;  /* 0x000000036d577211 */ /* 0x000fe400030f0eff */
[----:B0-----:R-:W-:-:S04]  /*2d20*/  IADD3 R84, P6, PT, R83, R2, RZ ;  /* 0x0000000253547210 */ /* 0x001fc80007fde0ff */
[----:B------:R-:W-:Y:S02]  /*2d30*/  LEA.HI.X.SX32 R85, R83, R3, 0x1, P6 ;  /* 0x0000000353557211 */ /* 0x000fe400030f0eff */
[----:B------:R-:W0:Y:S01]  /*2d40*/  S2R R83, SR_TID.X ;  /* 0x0000000000537919 */ /* 0x000e220000002100 */
[----:B------:R-:W-:Y:S02]  /*2d50*/  SHF.R.U32.HI R109, RZ, 0x8, R112 ;  /* 0x00000008ff6d7819 */ /* 0x000fe40000011670 */
[C---:B------:R-:W-:Y:S01]  /*2d60*/  LOP3.LUT R5, R88.reuse, 0x18, RZ, 0xfc, !PT ;  /* 0x0000001858057812 */ /* 0x040fe200078efcff */
[----:B------:R-:W4:Y:S01]  /*2d70*/  LDC R112, c[0x0][0x3a8] ;  /* 0x0000ea00ff707b82 */ /* 0x000f220000000800 */
[----:B------:R-:W-:Y:S02]  /*2d80*/  ISETP.GE.AND P2, PT, R88, UR7, PT ;  /* 0x0000000758007c0c */ /* 0x000fe4000bf46270 */
[----:B------:R-:W-:Y:S02]  /*2d90*/  SGXT.U32 R109, R109, 0x1 ;  /* 0x000000016d6d781a */ /* 0x000fe40000000000 */
[----:B------:R-:W-:-:S02]  /*2da0*/  ISETP.GE.AND P5, PT, R5, UR7, PT ;  /* 0x0000000705007c0c */ /* 0x000fc4000bfa6270 */
[C---:B------:R-:W-:Y:S02]  /*2db0*/  LOP3.LUT R5, R88.reuse, 0x1a, RZ, 0xfc, !PT ;  /* 0x0000001a58057812 */ /* 0x040fe400078efcff */
[----:B------:R-:W-:Y:S02]  /*2dc0*/  LOP3.LUT R109, R109, 0x16, RZ, 0xfc, !PT ;  /* 0x000000166d6d7812 */ /* 0x000fe400078efcff */
[----:B------:R-:W-:Y:S02]  /*2dd0*/  ISETP.GE.AND P3, PT, R5, UR7, PT ;  /* 0x0000000705007c0c */ /* 0x000fe4000bf66270 */
[----:B------:R-:W-:Y:S01]  /*2de0*/  PRMT R5, RZ, 0x7610, R5 ;  /* 0x00007610ff057816 */ /* 0x000fe20000000005 */
[----:B-1----:R-:W-:Y:S01]  /*2df0*/  IMAD R109, R109, R113, RZ ;  /* 0x000000716d6d7224 */ /* 0x002fe200078e02ff */
[----:B------:R-:W-:Y:S01]  /*2e00*/  LOP3.LUT R7, R88, 0x1c, RZ, 0xfc, !PT ;  /* 0x0000001c58077812 */ /* 0x000fe200078efcff */
[----:B------:R-:W1:Y:S03]  /*2e10*/  LDC R113, c[0x0][0x3a8] ;  /* 0x0000ea00ff717b82 */ /* 0x000e660000000800 */
[----:B------:R0:W2:Y:S02]  /*2e20*/  @!P2 LDG.E.U8 R5, desc[UR8][R86.64] ;  /* 0x000000085605a981 */ /* 0x0000a4000c1e1100 */
[----:B0-----:R-:W-:-:S02]  /*2e30*/  IADD3 R86, P6, PT, R109, R2, RZ ;  /* 0x000000026d567210 */ /* 0x001fc40007fde0ff */
[----:B------:R-:W-:Y:S02]  /*2e40*/  SHF.R.U32.HI R89, RZ, 0x8, R83 ;  /* 0x00000008ff597819 */ /* 0x000fe40000011653 */
[----:B------:R-:W-:Y:S02]  /*2e50*/  LEA.HI.X.SX32 R87, R109, R3, 0x1, P6 ;  /* 0x000000036d577211 */ /* 0x000fe400030f0eff */
[----:B------:R-:W0:Y:S01]  /*2e60*/  LDC R109, c[0x0][0x3a8] ;  /* 0x0000ea00ff6d7b82 */ /* 0x000e220000000800 */
[----:B------:R-:W-:Y:S02]  /*2e70*/  SGXT.U32 R89, R89, 0x1 ;  /* 0x000000015959781a */ /* 0x000fe40000000000 */
[----:B------:R-:W-:Y:S02]  /*2e80*/  ISETP.GE.AND P1, PT, R7, UR7, PT ;  /* 0x0000000707007c0c */ /* 0x000fe4000bf26270 */
[----:B------:R-:W-:Y:S02]  /*2e90*/  LOP3.LUT R89, R89, 0x18, RZ, 0xfc, !PT ;  /* 0x0000001859597812 */ /* 0x000fe400078efcff */
[----:B------:R-:W-:-:S02]  /*2ea0*/  PRMT R7, RZ, 0x7610, R7 ;  /* 0x00007610ff077816 */ /* 0x000fc40000000007 */
[----:B------:R-:W-:Y:S01]  /*2eb0*/  SHF.R.U32.HI R83, RZ, 0x8, R83 ;  /* 0x00000008ff537819 */ /* 0x000fe20000011653 */
[----:B----4-:R-:W-:Y:S02]  /*2ec0*/  IMAD R89, R89, R112, RZ ;  /* 0x0000007059597224 */ /* 0x010fe400078e02ff */
[----:B------:R-:W4:Y:S01]  /*2ed0*/  LDC R112, c[0x0][0x3a8] ;  /* 0x0000ea00ff707b82 */ /* 0x000f220000000800 */
[----:B------:R-:W-:Y:S01]  /*2ee0*/  SGXT.U32 R83, R83, 0x1 ;  /* 0x000000015353781a */ /* 0x000fe20000000000 */
[----:B------:R1:W2:Y:S03]  /*2ef0*/  @!P0 LDG.E.U8 R7, desc[UR8][R84.64] ;  /* 0x0000000854078981 */ /* 0x0002a6000c1e1100 */
[----:B------:R-:W-:Y:S02]  /*2f00*/  LOP3.LUT R83, R83, 0x1a, RZ, 0xfc, !PT ;  /* 0x0000001a53537812 */ /* 0x000fe400078efcff */
[----:B------:R-:W-:-:S02]  /*2f10*/  LOP3.LUT R8, R88, 0x16, RZ, 0xfc, !PT ;  /* 0x0000001658087812 */ /* 0x000fc400078efcff */
[----:B-1----:R-:W-:Y:S01]  /*2f20*/  IADD3 R84, P6, PT, R89, R2, RZ ;  /* 0x0000000259547210 */ /* 0x002fe20007fde0ff */
[----:B0-----:R-:W-:-:S03]  /*2f30*/  IMAD R83, R83, R109, RZ ;  /* 0x0000006d53537224 */ /* 0x001fc600078e02ff */
[----:B------:R-:W-:Y:S02]  /*2f40*/  LEA.HI.X.SX32 R85, R89, R3, 0x1, P6 ;  /* 0x0000000359557211 */ /* 0x000fe400030f0eff */
[--C-:B------:R-:W-:Y:S02]  /*2f50*/  SHF.R.U32.HI R89, RZ, 0x8, R114.reuse ;  /* 0x00000008ff597819 */ /* 0x100fe40000011672 */
[----:B------:R-:W-:Y:S02]  /*2f60*/  SHF.R.U32.HI R109, RZ, 0x8, R114 ;  /* 0x00000008ff6d7819 */ /* 0x000fe40000011672 */
[----:B------:R-:W-:Y:S01]  /*2f70*/  ISETP.GE.AND P4, PT, R8, UR7, PT ;  /* 0x0000000708007c0c */ /* 0x000fe2000bf86270 */
[----:B------:R-:W0:Y:S01]  /*2f80*/  LDC R114, c[0x0][0x3a8] ;  /* 0x0000ea00ff727b82 */ /* 0x000e220000000800 */
[----:B------:R-:W-:Y:S02]  /*2f90*/  SGXT.U32 R89, R89, 0x1 ;  /* 0x000000015959781a */ /* 0x000fe40000000000 */
[----:B------:R-:W-:-:S02]  /*2fa0*/  LOP3.LUT R8, R88, 0x1e, RZ, 0xfc, !PT ;  /* 0x0000001e58087812 */ /* 0x000fc400078efcff */
[----:B------:R-:W-:Y:S02]  /*2fb0*/  LOP3.LUT R89, R89, 0x1c, RZ, 0xfc, !PT ;  /* 0x0000001c59597812 */ /* 0x000fe400078efcff */
[----:B------:R-:W-:Y:S02]  /*2fc0*/  PRMT R11, RZ, 0x7610, R11 ;  /* 0x00007610ff0b7816 */ /* 0x000fe4000000000b */
[----:B------:R-:W-:Y:S02]  /*2fd0*/  ISETP.GE.AND P2, PT, R8, UR7, PT ;  /* 0x0000000708007c0c */ /* 0x000fe4000bf46270 */
[----:B------:R-:W-:Y:S01]  /*2fe0*/  SGXT.U32 R109, R109, 0x1 ;  /* 0x000000016d6d781a */ /* 0x000fe20000000000 */
[----:B------:R-:W-:Y:S01]  /*2ff0*/  IMAD R89, R89, R113, RZ ;  /* 0x0000007159597224 */ /* 0x000fe200078e02ff */
[----:B------:R-:W-:Y:S01]  /*3000*/  LOP3.LUT R8, R88, 0x20, RZ, 0xfc, !PT ;  /* 0x0000002058087812 */ /* 0x000fe200078efcff */
[----:B------:R1:W2:Y:S01]  /*3010*/  @!P4 LDG.E.U8 R11, desc[UR8][R86.64] ;  /* 0x00000008560bc981 */ /* 0x0002a2000c1e1100 */
[----:B------:R-:W-:-:S02]  /*3020*/  SHF.R.U32.HI R113, RZ, 0x8, R115 ;  /* 0x00000008ff717819 */ /* 0x000fc40000011673 */
[----:B------:R-:W-:Y:S02]  /*3030*/  PRMT R79, RZ, 0x7610, R79 ;  /* 0x00007610ff4f7816 */ /* 0x000fe4000000004f */
[----:B------:R-:W-:Y:S02]  /*3040*/  LOP3.LUT R109, R109, 0x20, RZ, 0xfc, !PT ;  /* 0x000000206d6d7812 */ /* 0x000fe400078efcff */
[----:B------:R-:W-:Y:S02]  /*3050*/  ISETP.GE.AND P0, PT, R8, UR7, PT ;  /* 0x0000000708007c0c */ /* 0x000fe4000bf06270 */
[----:B------:R-:W-:Y:S02]  /*3060*/  LOP3.LUT R8, R88, 0x22, RZ, 0xfc, !PT ;  /* 0x0000002258087812 */ /* 0x000fe400078efcff */
[----:B-1----:R-:W-:Y:S02]  /*3070*/  IADD3 R86, P6, PT, R83, R2, RZ ;  /* 0x0000000253567210 */ /* 0x002fe40007fde0ff */
[----:B------:R-:W-:Y:S01]  /*3080*/  SGXT.U32 R113, R113, 0x1 ;  /* 0x000000017171781a */ /* 0x000fe20000000000 */
[----:B----4-:R-:W-:Y:S01]  /*3090*/  IMAD R109, R109, R112, RZ ;  /* 0x000000706d6d7224 */ /* 0x010fe200078e02ff */
[----:B------:R-:W-:Y:S01]  /*30a0*/  PRMT R76, RZ, 0x7610, R76 ;  /* 0x00007610ff4c7816 */ /* 0x000fe2000000004c */
[----:B------:R1:W4:Y:S01]  /*30b0*/  @!P5 LDG.E.U8 R79, desc[UR8][R84.64] ;  /* 0x00000008544fd981 */ /* 0x000322000c1e1100 */
[----:B------:R-:W-:Y:S01]  /*30c0*/  ISETP.GE.AND P4, PT, R8, UR7, PT ;  /* 0x0000000708007c0c */ /* 0x000fe2000bf86270 */
[----:B------:R-:W3:Y:S01]  /*30d0*/  LDC R112, c[0x0][0x3a8] ;  /* 0x0000ea00ff707b82 */ /* 0x000ee20000000800 */
[----:B------:R-:W-:-:S02]  /*30e0*/  LEA.HI.X.SX32 R87, R83, R3, 0x1, P6 ;  /* 0x0000000353577211 */ /* 0x000fc400030f0eff */
[----:B------:R-:W-:Y:S02]  /*30f0*/  LOP3.LUT R8, R88, 0x24, RZ, 0xfc, !PT ;  /* 0x0000002458087812 */ /* 0x000fe400078efcff */
[----:B------:R-:W-:Y:S01]  /*3100*/  LOP3.LUT R113, R113, 0x22, RZ, 0xfc, !PT ;  /* 0x0000002271717812 */ /* 0x000fe200078efcff */
[----:B------:R0:W2:Y:S01]  /*3110*/  @!P3 LDG.E.U8 R76, desc[UR8][R86.64] ;  /* 0x00000008564cb981 */ /* 0x0000a2000c1e1100 */
[----:B-1----:R-:W-:Y:S02]  /*3120*/  IADD3 R84, P6, PT, R89, R2, RZ ;  /* 0x0000000259547210 */ /* 0x002fe40007fde0ff */
[----:B------:R-:W-:Y:S01]  /*3130*/  ISETP.GE.AND P5, PT, R8, UR7, PT ;  /* 0x0000000708007c0c */ /* 0x000fe2000bfa6270 */
[----:B0-----:R-:W-:Y:S01]  /*3140*/  IMAD R113, R113, R114, RZ ;  /* 0x0000007271717224 */ /* 0x001fe200078e02ff */
[----:B------:R-:W-:Y:S01]  /*3150*/  LEA.HI.X.SX32 R85, R89, R3, 0x1, P6 ;  /* 0x0000000359557211 */ /* 0x000fe200030f0eff */
[----:B------:R-:W0:Y:S01]  /*3160*/  LDC R114, c[0x0][0x3a8] ;  /* 0x0000ea00ff727b82 */ /* 0x000e220000000800 */
[----:B------:R-:W-:-:S02]  /*3170*/  PRMT R8, RZ, 0x7610, R8 ;  /* 0x00007610ff087816 */ /* 0x000fc40000000008 */
[----:B------:R-:W-:-:S04]  /*3180*/  IADD3 R86, P6, PT, R109, R2, RZ ;  /* 0x000000026d567210 */ /* 0x000fc80007fde0ff */
[----:B------:R-:W-:Y:S01]  /*3190*/  LEA.HI.X.SX32 R87, R109, R3, 0x1, P6 ;  /* 0x000000036d577211 */ /* 0x000fe200030f0eff */
[----:B------:R1:W2:Y:S01]  /*31a0*/  @!P1 LDG.E.U8 R8, desc[UR8][R84.64] ;  /* 0x0000000854089981 */ /* 0x0002a2000c1e1100 */
[----:B------:R-:W-:-:S04]  /*31b0*/  SHF.R.U32.HI R109, RZ, 0x8, R115 ;  /* 0x00000008ff6d7819 */ /* 0x000fc80000011673 */
[----:B------:R-:W-:Y:S02]  /*31c0*/  SGXT.U32 R109, R109, 0x1 ;  /* 0x000000016d6d781a */ /* 0x000fe40000000000 */
[C---:B-1----:R-:W-:Y:S02]  /*31d0*/  IADD3 R84, P6, PT, R113.reuse, R2, RZ ;  /* 0x0000000271547210 */ /* 0x042fe40007fde0ff */
[----:B------:R-:W-:Y:S02]  /*31e0*/  LOP3.LUT R83, R88, 0x26, RZ, 0xfc, !PT ;  /* 0x0000002658537812 */ /* 0x000fe400078efcff */
[----:B------:R-:W-:Y:S02]  /*31f0*/  LEA.HI.X.SX32 R85, R113, R3, 0x1, P6 ;  /* 0x0000000371557211 */ /* 0x000fe400030f0eff */
[----:B------:R-:W-:Y:S02]  /*3200*/  SHF.R.U32.HI R113, RZ, 0x8, R115 ;  /* 0x00000008ff717819 */ /* 0x000fe40000011673 */
[----:B------:R-:W-:-:S02]  /*3210*/  LOP3.LUT R109, R109, 0x24, RZ, 0xfc, !PT ;  /* 0x000000246d6d7812 */ /* 0x000fc400078efcff */
[----:B------:R-:W-:Y:S02]  /*3220*/  SGXT.U32 R113, R113, 0x1 ;  /* 0x000000017171781a */ /* 0x000fe40000000000 */
[----:B------:R-:W-:Y:S01]  /*3230*/  ISETP.GE.AND P3, PT, R83, UR7, PT ;  /* 0x0000000753007c0c */ /* 0x000fe2000bf66270 */
[----:B---3--:R-:W-:Y:S01]  /*3240*/  IMAD R109, R109, R112, RZ ;  /* 0x000000706d6d7224 */ /* 0x008fe200078e02ff */
[----:B------:R-:W-:Y:S01]  /*3250*/  PRMT R83, RZ, 0x7610, R83 ;  /* 0x00007610ff537816 */ /* 0x000fe20000000053 */
[----:B------:R-:W1:Y:S01]  /*3260*/  LDC R112, c[0x0][0x3a8] ;  /* 0x0000ea00ff707b82 */ /* 0x000e620000000800 */
[----:B------:R-:W-:Y:S02]  /*3270*/  LOP3.LUT R113, R113, 0x26, RZ, 0xfc, !PT ;  /* 0x0000002671717812 */ /* 0x000fe400078efcff */
[----:B------:R-:W-:Y:S02]  /*3280*/  PRMT R90, RZ, 0x7610, R90 ;  /* 0x00007610ff5a7816 */ /* 0x000fe4000000005a */
[----:B------:R3:W4:Y:S01]  /*3290*/  @!P0 LDG.E.U8 R83, desc[UR8][R86.64] ;  /* 0x0000000856538981 */ /* 0x000722000c1e1100 */
[----:B0-----:R-:W-:-:S02]  /*32a0*/  IMAD R113, R113, R114, RZ ;  /* 0x0000007271717224 */ /* 0x001fc400078e02ff */
[----:B------:R-:W0:Y:S01]  /*32b0*/  LDC R114, c[0x0][0x3a8] ;  /* 0x0000ea00ff727b82 */ /* 0x000e220000000800 */
[----:B------:R3:W4:Y:S02]  /*32c0*/  @!P4 LDG.E.U8 R90, desc[UR8][R84.64] ;  /* 0x00000008545ac981 */ /* 0x000724000c1e1100 */
[----:B---3--:R-:W-:-:S04]  /*32d0*/  IADD3 R86, P6, PT, R109, R2, RZ ;  /* 0x000000026d567210 */ /* 0x008fc80007fde0ff */
[-C--:B------:R-:W-:Y:S02]  /*32e0*/  LEA.HI.X.SX32 R87, R109, R3.reuse, 0x1, P6 ;  /* 0x000000036d577211 */ /* 0x080fe400030f0eff */
[--C-:B------:R-:W-:Y:S02]  /*32f0*/  SHF.R.U32.HI R109, RZ, 0x8, R115.reuse ;  /* 0x00000008ff6d7819 */ /* 0x100fe40000011673 */
[----:B------:R-:W-:Y:S02]  /*3300*/  IADD3 R84, P6, PT, R113, R2, RZ ;  /* 0x0000000271547210 */ /* 0x000fe40007fde0ff */
[----:B------:R-:W-:Y:S02]  /*3310*/  SGXT.U32 R109, R109, 0x1 ;  /* 0x000000016d6d781a */ /* 0x000fe40000000000 */
[----:B------:R-:W-:Y:S02]  /*3320*/  LEA.HI.X.SX32 R85, R113, R3, 0x1, P6 ;  /* 0x0000000371557211 */ /* 0x000fe400030f0eff */
[----:B------:R-:W-:-:S02]  /*3330*/  SHF.R.U32.HI R113, RZ, 0x8, R115 ;  /* 0x00000008ff717819 */ /* 0x000fc40000011673 */
[----:B------:R-:W-:Y:S02]  /*3340*/  LOP3.LUT R109, R109, 0x28, RZ, 0xfc, !PT ;  /* 0x000000286d6d7812 */ /* 0x000fe400078efcff */
[----:B------:R-:W-:Y:S02]  /*3350*/  SGXT.U32 R113, R113, 0x1 ;  /* 0x000000017171781a */ /* 0x000fe40000000000 */
[----:B------:R-:W-:Y:S01]  /*3360*/  PRMT R91, RZ, 0x7610, R91 ;  /* 0x00007610ff5b7816 */ /* 0x000fe2000000005b */
[----:B-1----:R-:W-:Y:S01]  /*3370*/  IMAD R109, R109, R112, RZ ;  /* 0x000000706d6d7224 */ /* 0x002fe200078e02ff */
[----:B------:R-:W-:Y:S01]  /*3380*/  LOP3.LUT R113, R113, 0x2a, RZ, 0xfc, !PT ;  /* 0x0000002a71717812 */ /* 0x000fe200078efcff */
[----:B------:R-:W1:Y:S01]  /*3390*/  LDC R112, c[0x0][0x3a8] ;  /* 0x0000ea00ff707b82 */ /* 0x000e620000000800 */
[----:B------:R-:W-:Y:S02]  /*33a0*/  PRMT R92, RZ, 0x7610, R92 ;  /* 0x00007610ff5c7816 */ /* 0x000fe4000000005c */
[----:B------:R3:W4:Y:S01]  /*33b0*/  @!P5 LDG.E.U8 R91, desc[UR8][R86.64] ;  /* 0x00000008565bd981 */ /* 0x000722000c1e1100 */
[----:B0-----:R-:W-:Y:S01]  /*33c0*/  IMAD R113, R113, R114, RZ ;  /* 0x0000007271717224 */ /* 0x001fe200078e02ff */
[----:B------:R-:W-:-:S02]  /*33d0*/  LOP3.LUT R89, R88, 0x28, RZ, 0xfc, !PT ;  /* 0x0000002858597812 */ /* 0x000fc400078efcff */
[----:B------:R0:W4:Y:S01]  /*33e0*/  @!P3 LDG.E.U8 R92, desc[UR8][R84.64] ;  /* 0x00000008545cb981 */ /* 0x000122000c1e1100 */
[----:B------:R-:W1:Y:S01]  /*33f0*/  LDC R114, c[0x0][0x3a8] ;  /* 0x0000ea00ff727b82 */ /* 0x000e620000000800 */
[----:B---3--:R-:W-:-:S04]  /*3400*/  IADD3 R86, P6, PT, R109, R2, RZ ;  /* 0x000000026d567210 */ /* 0x008fc80007fde0ff */
[----:B------:R-:W-:Y:S02]  /*3410*/  LEA.HI.X.SX32 R87, R109, R3, 0x1, P6 ;  /* 0x000000036d577211 */ /* 0x000fe400030f0eff */
[----:B------:R-:W-:Y:S02]  /*3420*/  SHF.R.U32.HI R109, RZ, 0x8, R115 ;  /* 0x00000008ff6d7819 */ /* 0x000fe40000011673 */
[----:B0-----:R-:W-:Y:S02]  /*3430*/  IADD3 R84, P6, PT, R113, R2, RZ ;  /* 0x0000000271547210 */ /* 0x001fe40007fde0ff */
[----:B------:R-:W-:Y:S02]  /*3440*/  ISETP.GE.AND P1, PT, R89, UR7, PT ;  /* 0x0000000759007c0c */ /* 0x000fe4000bf26270 */
[----:B------:R-:W-:Y:S02]  /*3450*/  SGXT.U32 R109, R109, 0x1 ;  /* 0x000000016d6d781a */ /* 0x000fe40000000000 */
[----:B------:R-:W-:-:S02]  /*3460*/  LOP3.LUT R89, R88, 0x2a, RZ, 0xfc, !PT ;  /* 0x0000002a58597812 */ /* 0x000fc400078efcff */
[----:B------:R-:W-:Y:S02]  /*3470*/  LEA.HI.X.SX32 R85, R113, R3, 0x1, P6 ;  /* 0x0000000371557211 */ /* 0x000fe400030f0eff */
[----:B------:R-:W-:Y:S02]  /*3480*/  SHF.R.U32.HI R113, RZ, 0x8, R115 ;  /* 0x00000008ff717819 */ /* 0x000fe40000011673 */
[----:B------:R-:W-:Y:S02]  /*3490*/  LOP3.LUT R109, R109, 0x2c, RZ, 0xfc, !PT ;  /* 0x0000002c6d6d7812 */ /* 0x000fe400078efcff */
[----:B------:R-:W-:Y:S02]  /*34a0*/  ISETP.GE.AND P0, PT, R89, UR7, PT ;  /* 0x0000000759007c0c */ /* 0x000fe4000bf06270 */
[----:B------:R-:W-:Y:S02]  /*34b0*/  LOP3.LUT R89, R88, 0x2c, RZ, 0xfc, !PT ;  /* 0x0000002c58597812 */ /* 0x000fe400078efcff */
[----:B------:R-:W-:-:S02]  /*34c0*/  PRMT R93, RZ, 0x7610, R93 ;  /* 0x00007610ff5d7816 */ /* 0x000fc4000000005d */
[----:B------:R-:W-:Y:S01]  /*34d0*/  SGXT.U32 R113, R113, 0x1 ;  /* 0x000000017171781a */ /* 0x000fe20000000000 */
[----:B-1----:R-:W-:Y:S01]  /*34e0*/  IMAD R109, R109, R112, RZ ;  /* 0x000000706d6d7224 */ /* 0x002fe200078e02ff */
[----:B------:R-:W-:Y:S01]  /*34f0*/  ISETP.GE.AND P4, PT, R89, UR7, PT ;  /* 0x0000000759007c0c */ /* 0x000fe2000bf86270 */
[----:B------:R-:W0:Y:S01]  /*3500*/  LDC R112, c[0x0][0x3a8] ;  /* 0x0000ea00ff707b82 */ /* 0x000e220000000800 */
[----:B------:R-:W-:Y:S01]  /*3510*/  LOP3.LUT R113, R113, 0x30, RZ, 0xfc, !PT ;  /* 0x0000003071717812 */ /* 0x000fe200078efcff */
[----:B------:R1:W3:Y:S01]  /*3520*/  @!P1 LDG.E.U8 R93, desc[UR8][R86.64] ;  /* 0x00000008565d9981 */ /* 0x0002e2000c1e1100 */
[----:B------:R-:W-:Y:S02]  /*3530*/  PRMT R94, RZ, 0x7610, R94 ;  /* 0x00007610ff5e7816 */ /* 0x000fe4000000005e */
[----:B------:R-:W-:Y:S01]  /*3540*/  PRMT R95, RZ, 0x7610, R95 ;  /* 0x00007610ff5f7816 */ /* 0x000fe2000000005f */
[----:B------:R-:W-:Y:S01]  /*3550*/  IMAD R113, R113, R114, RZ ;  /* 0x0000007271717224 */ /* 0x000fe200078e02ff */
[----:B------:R-:W0:Y:S01]  /*3560*/  S2R R117, SR_TID.X ;  /* 0x0000000000757919 */ /* 0x000e220000002100 */
[----:B------:R-:W-:Y:S01]  /*3570*/  LOP3.LUT R89, R88, 0x2e, RZ, 0xfc, !PT ;  /* 0x0000002e58597812 */ /* 0x000fe200078efcff */
[----:B------:R-:W0:Y:S01]  /*3580*/  LDC R114, c[0x0][0x3a8] ;  /* 0x0000ea00ff727b82 */ /* 0x000e220000000800 */
[----:B------:R1:W3:Y:S02]  /*3590*/  @!P0 LDG.E.U8 R94, desc[UR8][R84.64] ;  /* 0x00000008545e8981 */ /* 0x0002e4000c1e1100 */
[----:B-1----:R-:W-:-:S04]  /*35a0*/  IADD3 R86, P6, PT, R109, R2, RZ ;  /* 0x000000026d567210 */ /* 0x002fc80007fde0ff */
[----:B------:R-:W-:Y:S02]  /*35b0*/  LEA.HI.X.SX32 R87, R109, R3, 0x1, P6 ;  /* 0x000000036d577211 */ /* 0x000fe400030f0eff */
[----:B------:R-:W-:-:S03]  /*35c0*/  LOP3.LUT R85, R88, 0x36, RZ, 0xfc, !PT ;  /* 0x0000003658557812 */ /* 0x000fc600078efcff */
[----:B------:R1:W3:Y:S01]  /*35d0*/  @!P4 LDG.E.U8 R95, desc[UR8][R86.64] ;  /* 0x00000008565fc981 */ /* 0x0002e2000c1e1100 */
[----:B------:R-:W-:Y:S02]  /*35e0*/  IADD3 R84, P6, PT, R113, R2, RZ ;  /* 0x0000000271547210 */ /* 0x000fe40007fde0ff */
[----:B------:R-:W-:Y:S02]  /*35f0*/  ISETP.GE.AND P4, PT, R85, UR7, PT ;  /* 0x0000000755007c0c */ /* 0x000fe4000bf86270 */
[----:B------:R-:W-:Y:S02]  /*3600*/  LEA.HI.X.SX32 R85, R113, R3, 0x1, P6 ;  /* 0x0000000371557211 */ /* 0x000fe400030f0eff */
[----:B------:R-:W0:Y:S01]  /*3610*/  S2R R113, SR_TID.X ;  /* 0x0000000000717919 */ /* 0x000e220000002100 */
[----:B------:R-:W-:-:S04]  /*3620*/  SHF.R.U32.HI R109, RZ, 0x8, R115 ;  /* 0x00000008ff6d7819 */ /* 0x000fc80000011673 */
[----:B------:R-:W-:-:S04]  /*3630*/  SGXT.U32 R109, R109, 0x1 ;  /* 0x000000016d6d781a */ /* 0x000fc80000000000 */
[----:B------:R-:W-:-:S05]  /*3640*/  LOP3.LUT R109, R109, 0x32, RZ, 0xfc, !PT ;  /* 0x000000326d6d7812 */ /* 0x000fca00078efcff */
[----:B0-----:R-:W-:Y:S02]  /*3650*/  IMAD R109, R109, R112, RZ ;  /* 0x000000706d6d7224 */ /* 0x001fe400078e02ff */
[----:B------:R-:W0:Y:S03]  /*3660*/  LDC R112, c[0x0][0x3a8] ;  /* 0x0000ea00ff707b82 */ /* 0x000e260000000800 */
[----:B-1----:R-:W-:Y:S02]  /*3670*/  IADD3 R86, P6, PT, R109, R2, RZ ;  /* 0x000000026d567210 */ /* 0x002fe40007fde0ff */
[----:B------:R-:W-:Y:S02]  /*3680*/  ISETP.GE.AND P5, PT, R89, UR7, PT ;  /* 0x0000000759007c0c */ /* 0x000fe4000bfa6270 */
[----:B------:R-:W-:Y:S02]  /*3690*/  LEA.HI.X.SX32 R87, R109, R3, 0x1, P6 ;  /* 0x000000036d577211 */ /* 0x000fe400030f0eff */
[----:B------:R-:W-:-:S02]  /*36a0*/  LOP3.LUT R89, R88, 0x32, RZ, 0xfc, !PT ;  /* 0x0000003258597812 */ /* 0x000fc400078efcff */
[----:B------:R-:W-:Y:S02]  /*36b0*/  SHF.R.U32.HI R109, RZ, 0x8, R113 ;  /* 0x00000008ff6d7819 */ /* 0x000fe40000011671 */
[----:B------:R-:W-:Y:S02]  /*36c0*/  ISETP.GE.AND P3, PT, R89, UR7, PT ;  /* 0x0000000759007c0c */ /* 0x000fe4000bf66270 */
[----:B------:R-:W-:-:S04]  /*36d0*/  SGXT.U32 R109, R109, 0x1 ;  /* 0x000000016d6d781a */ /* 0x000fc80000000000 */
[----:B------:R-:W-:Y:S02]  /*36e0*/  LOP3.LUT R109, R109, 0x36, RZ, 0xfc, !PT ;  /* 0x000000366d6d7812 */ /* 0x000fe400078efcff */
[----:B------:R-:W-:-:S03]  /*36f0*/  PRMT R97, RZ, 0x7610, R97 ;  /* 0x00007610ff617816 */ /* 0x000fc60000000061 */
[----:B0-----:R-:W-:Y:S01]  /*3700*/  IMAD R109, R109, R112, RZ ;  /* 0x000000706d6d7224 */ /* 0x001fe200078e02ff */
[C---:B------:R-:W-:Y:S01]  /*3710*/  LOP3.LUT R89, R88.reuse, 0x30, RZ, 0xfc, !PT ;  /* 0x0000003058597812 */ /* 0x040fe200078efcff */
[----:B------:R-:W0:Y:S01]  /*3720*/  LDC R112, c[0x0][0x3a8] ;  /* 0x0000ea00ff707b82 */ /* 0x000e220000000800 */
[----:B------:R-:W-:Y:S01]  /*3730*/  SHF.R.U32.HI R113, RZ, 0x8, R113 ;  /* 0x00000008ff717819 */ /* 0x000fe20000011671 */
[----:B------:R1:W3:Y:S01]  /*3740*/  @!P3 LDG.E.U8 R97, desc[UR8][R86.64] ;  /* 0x000000085661b981 */ /* 0x0002e2000c1e1100 */
[----:B------:R-:W-:Y:S02]  /*3750*/  ISETP.GE.AND P1, PT, R89, UR7, PT ;  /* 0x0000000759007c0c */ /* 0x000fe4000bf26270 */
[----:B------:R-:W-:Y:S02]  /*3760*/  SGXT.U32 R113, R113, 0x1 ;  /* 0x000000017171781a */ /* 0x000fe40000000000 */
[----:B------:R-:W-:Y:S02]  /*3770*/  LOP3.LUT R89, R88, 0x34, RZ, 0xfc, !PT ;  /* 0x0000003458597812 */ /* 0x000fe400078efcff */
[----:B------:R-:W-:-:S02]  /*3780*/  LOP3.LUT R113, R113, 0x34, RZ, 0xfc, !PT ;  /* 0x0000003471717812 */ /* 0x000fc400078efcff */
[C---:B-1----:R-:W-:Y:S02]  /*3790*/  IADD3 R86, P3, PT, R109.reuse, R2, RZ ;  /* 0x000000026d567210 */ /* 0x042fe40007f7e0ff */
[----:B------:R-:W-:Y:S02]  /*37a0*/  PRMT R96, RZ, 0x7610, R96 ;  /* 0x00007610ff607816 */ /* 0x000fe40000000060 */
[----:B------:R-:W-:Y:S02]  /*37b0*/  LEA.HI.X.SX32 R87, R109, R3, 0x1, P3 ;  /* 0x000000036d577211 */ /* 0x000fe400018f0eff */
[----:B------:R-:W-:Y:S01]  /*37c0*/  SHF.R.U32.HI R109, RZ, 0x8, R117 ;  /* 0x00000008ff6d7819 */ /* 0x000fe20000011675 */
[----:B------:R-:W-:Y:S01]  /*37d0*/  IMAD R113, R113, R114, RZ ;  /* 0x0000007271717224 */ /* 0x000fe200078e02ff */
[----:B------:R-:W-:Y:S01]  /*37e0*/  ISETP.GE.AND P0, PT, R89, UR7, PT ;  /* 0x0000000759007c0c */ /* 0x000fe2000bf06270 */
[----:B------:R1:W3:Y:S01]  /*37f0*/  @!P1 LDG.E.U8 R96, desc[UR8][R84.64] ;  /* 0x0000000854609981 */ /* 0x0002e2000c1e1100 */
[----:B------:R-:W-:Y:S01]  /*3800*/  SGXT.U32 R109, R109, 0x1 ;  /* 0x000000016d6d781a */ /* 0x000fe20000000000 */
[----:B------:R-:W2:Y:S03]  /*3810*/  LDC R114, c[0x0][0x3a8] ;  /* 0x0000ea00ff727b82 */ /* 0x000ea60000000800 */
[----:B------:R-:W-:-:S02]  /*3820*/  LOP3.LUT R109, R109, 0x3c, RZ, 0xfc, !PT ;  /* 0x0000003c6d6d7812 */ /* 0x000fc400078efcff */
[----:B------:R-:W-:Y:S02]  /*3830*/  PRMT R98, RZ, 0x7610, R98 ;  /* 0x00007610ff627816 */ /* 0x000fe40000000062 */
[----:B-1----:R-:W-:Y:S01]  /*3840*/  IADD3 R84, P6, PT, R113, R2, RZ ;  /* 0x0000000271547210 */ /* 0x002fe20007fde0ff */
[----:B0-----:R-:W-:Y:S02]  /*3850*/  IMAD R109, R109, R112, RZ ;  /* 0x000000706d6d7224 */ /* 0x001fe400078e02ff */
[----:B------:R-:W3:Y:S01]  /*3860*/  LDL R112, [R1+0x1a8] ;  /* 0x0001a80001707983 */ /* 0x000ee20000100800 */
[----:B------:R-:W-:-:S05]  /*3870*/  LEA.HI.X.SX32 R85, R113, R3, 0x1, P6 ;  /* 0x0000000371557211 */ /* 0x000fca00030f0eff */
[----:B------:R0:W3:Y:S01]  /*3880*/  @!P0 LDG.E.U8 R98, desc[UR8][R84.64] ;  /* 0x0000000854628981 */ /* 0x0000e2000c1e1100 */
[--C-:B------:R-:W-:Y:S02]  /*3890*/  SHF.R.U32.HI R115, RZ, 0x8, R117.reuse ;  /* 0x00000008ff737819 */ /* 0x100fe40000011675 */
[----:B------:R-:W-:Y:S02]  /*38a0*/  SHF.R.U32.HI R113, RZ, 0x8, R117 ;  /* 0x00000008ff717819 */ /* 0x000fe40000011675 */
[----:B------:R-:W-:Y:S02]  /*38b0*/  SGXT.U32 R115, R115, 0x1 ;  /* 0x000000017373781a */ /* 0x000fe40000000000 */
[----:B------:R-:W-:Y:S02]  /*38c0*/  SGXT.U32 R113, R113, 0x1 ;  /* 0x000000017171781a */ /* 0x000fe40000000000 */
[----:B------:R-:W-:Y:S02]  /*38d0*/  LOP3.LUT R115, R115, 0x38, RZ, 0xfc, !PT ;  /* 0x0000003873737812 */ /* 0x000fe400078efcff */
[----:B------:R-:W-:-:S02]  /*38e0*/  LOP3.LUT R113, R113, 0x3a, RZ, 0xfc, !PT ;  /* 0x0000003a71717812 */ /* 0x000fc400078efcff */
[----:B------:R-:W-:Y:S01]  /*38f0*/  PRMT R99, RZ, 0x7610, R99 ;  /* 0x00007610ff637816 */ /* 0x000fe20000000063 */
[----:B--2---:R-:W-:Y:S01]  /*3900*/  IMAD R115, R115, R116, RZ ;  /* 0x0000007473737224 */ /* 0x004fe200078e02ff */
[C---:B------:R-:W-:Y:S01]  /*3910*/  LOP3.LUT R89, R88.reuse, 0x38, RZ, 0xfc, !PT ;  /* 0x0000003858597812 */ /* 0x040fe200078efcff */
[----:B------:R-:W-:Y:S01]  /*3920*/  IMAD R113, R113, R114, RZ ;  /* 0x0000007271717224 */ /* 0x000fe200078e02ff */
[C---:B0-----:R-:W-:Y:S01]  /*3930*/  LOP3.LUT R85, R88.reuse, 0x3c, RZ, 0xfc, !PT ;  /* 0x0000003c58557812 */ /* 0x041fe200078efcff */
[----:B------:R-:W0:Y:S01]  /*3940*/  LDC R114, c[0x0][0x3a8] ;  /* 0x0000ea00ff727b82 */ /* 0x000e220000000800 */
[----:B------:R-:W-:Y:S01]  /*3950*/  ISETP.GE.AND P1, PT, R89, UR7, PT ;  /* 0x0000000759007c0c */ /* 0x000fe2000bf26270 */
[----:B------:R1:W2:Y:S01]  /*3960*/  @!P4 LDG.E.U8 R99, desc[UR8][R86.64] ;  /* 0x000000085663c981 */ /* 0x0002a2000c1e1100 */
[----:B------:R-:W-:Y:S02]  /*3970*/  LOP3.LUT R89, R88, 0x3a, RZ, 0xfc, !PT ;  /* 0x0000003a58597812 */ /* 0x000fe400078efcff */
[----:B------:R-:W-:-:S02]  /*3980*/  IADD3 R84, P0, PT, R115, R2, RZ ;  /* 0x0000000273547210 */ /* 0x000fc40007f1e0ff */
[----:B------:R-:W-:Y:S01]  /*3990*/  LOP3.LUT R88, R88, 0x3e, RZ, 0xfc, !PT ;  /* 0x0000003e58587812 */ /* 0x000fe200078efcff */
[----:B------:R-:W0:Y:S01]  /*39a0*/  LDC R116, c[0x0][0x3a8] ;  /* 0x0000ea00ff747b82 */ /* 0x000e220000000800 */
[----:B------:R-:W-:Y:S02]  /*39b0*/  ISETP.GE.AND P4, PT, R85, UR7, PT ;  /* 0x0000000755007c0c */ /* 0x000fe4000bf86270 */
[----:B-1----:R-:W-:Y:S02]  /*39c0*/  IADD3 R86, P6, PT, R113, R2, RZ ;  /* 0x0000000271567210 */ /* 0x002fe40007fde0ff */
[-C--:B------:R-:W-:Y:S02]  /*39d0*/  LEA.HI.X.SX32 R85, R115, R3.reuse, 0x1, P0 ;  /* 0x0000000373557211 */ /* 0x080fe400000f0eff */
[----:B------:R-:W-:Y:S02]  /*39e0*/  ISETP.GE.AND P0, PT, R88, UR7, PT ;  /* 0x0000000758007c0c */ /* 0x000fe4000bf06270 */
[----:B------:R-:W-:-:S02]  /*39f0*/  LEA.HI.X.SX32 R87, R113, R3, 0x1, P6 ;  /* 0x0000000371577211 */ /* 0x000fc400030f0eff */
[----:B------:R-:W-:Y:S02]  /*3a00*/  IADD3 R88, P6, PT, R109, R2, RZ ;  /* 0x000000026d587210 */ /* 0x000fe40007fde0ff */
[----:B------:R-:W-:Y:S02]  /*3a10*/  ISETP.GE.AND P3, PT, R89, UR7, PT ;  /* 0x0000000759007c0c */ /* 0x000fe4000bf66270 */
[----:B------:R-:W-:Y:S02]  /*3a20*/  LEA.HI.X.SX32 R89, R109, R3, 0x1, P6 ;  /* 0x000000036d597211 */ /* 0x000fe400030f0eff */
[----:B------:R-:W2:Y:S01]  /*3a30*/  LDL R109, [R1+0x1a4] ;  /* 0x0001a400016d7983 */ /* 0x000ea20000100800 */
[----:B------:R-:W-:-:S06]  /*3a40*/  PRMT R103, RZ, 0x7610, R103 ;  /* 0x00007610ff677816 */ /* 0x000fcc0000000067 */
[----:B------:R-:W2:Y:S01]  /*3a50*/  @!P1 LDG.E.U8 R103, desc[UR8][R84.64] ;  /* 0x0000000854679981 */ /* 0x000ea2000c1e1100 */
[----:B------:R-:W-:Y:S02]  /*3a60*/  PRMT R104, RZ, 0x7610, R104 ;  /* 0x00007610ff687816 */ /* 0x000fe40000000068 */
[----:B------:R-:W-:-:S04]  /*3a70*/  PRMT R105, RZ, 0x7610, R105 ;  /* 0x00007610ff697816 */ /* 0x000fc80000000069 */
[----:B------:R-:W2:Y:S04]  /*3a80*/  @!P3 LDG.E.U8 R104, desc[UR8][R86.64] ;  /* 0x000000085668b981 */ /* 0x000ea8000c1e1100 */
[----:B------:R1:W2:Y:S01]  /*3a90*/  @!P4 LDG.E.U8 R105, desc[UR8][R88.64] ;  /* 0x000000085869c981 */ /* 0x0002a2000c1e1100 */
[--C-:B------:R-:W-:Y:S02]  /*3aa0*/  SHF.R.U32.HI R113, RZ, 0x8, R117.reuse ;  /* 0x00000008ff717819 */ /* 0x100fe40000011675 */
[--C-:B------:R-:W-:Y:S02]  /*3ab0*/  SHF.R.U32.HI R115, RZ, 0x8, R117.reuse ;  /* 0x00000008ff737819 */ /* 0x100fe40000011675 */
[----:B------:R-:W-:Y:S02]  /*3ac0*/  SHF.R.U32.HI R117, RZ, 0x8, R117 ;  /* 0x00000008ff757819 */ /* 0x000fe40000011675 */
[----:B------:R-:W-:-:S02]  /*3ad0*/  SGXT.U32 R113, R113, 0x1 ;  /* 0x000000017171781a */ /* 0x000fc40000000000 */
[----:B------:R-:W-:Y:S02]  /*3ae0*/  SGXT.U32 R115, R115, 0x1 ;  /* 0x000000017373781a */ /* 0x000fe40000000000 */
[----:B------:R-:W-:Y:S02]  /*3af0*/  SGXT.U32 R117, R117, 0x1 ;  /* 0x000000017575781a */ /* 0x000fe40000000000 */
[----:B------:R-:W-:Y:S02]  /*3b00*/  LOP3.LUT R113, R113, 0x3e, RZ, 0xfc, !PT ;  /* 0x0000003e71717812 */ /* 0x000fe400078efcff */
[----:B------:R-:W-:Y:S02]  /*3b10*/  LOP3.LUT R117, R117, 0x1e, RZ, 0xfc, !PT ;  /* 0x0000001e75757812 */ /* 0x000fe400078efcff */
[----:B------:R-:W-:Y:S01]  /*3b20*/  LOP3.LUT R115, R115, 0x2e, RZ, 0xfc, !PT ;  /* 0x0000002e73737812 */ /* 0x000fe200078efcff */
[----:B0-----:R-:W-:Y:S02]  /*3b30*/  IMAD R113, R113, R114, RZ ;  /* 0x0000007271717224 */ /* 0x001fe400078e02ff */
[----:B------:R-:W-:-:S02]  /*3b40*/  IMAD R117, R117, R118, RZ ;  /* 0x0000007675757224 */ /* 0x000fc400078e02ff */
[----:B------:R-:W-:Y:S01]  /*3b50*/  IMAD R115, R115, R116, RZ ;  /* 0x0000007473737224 */ /* 0x000fe200078e02ff */
[-C--:B-1----:R-:W-:Y:S02]  /*3b60*/  IADD3 R88, P1, PT, R113, R2.reuse, RZ ;  /* 0x0000000271587210 */ /* 0x082fe40007f3e0ff */
[-C--:B------:R-:W-:Y:S02]  /*3b70*/  IADD3 R84, P4, PT, R117, R2.reuse, RZ ;  /* 0x0000000275547210 */ /* 0x080fe40007f9e0ff */
[----:B------:R-:W-:Y:S02]  /*3b80*/  IADD3 R86, P3, PT, R115, R2, RZ ;  /* 0x0000000273567210 */ /* 0x000fe40007f7e0ff */
[----:B------:R-:W-:Y:S02]  /*3b90*/  PRMT R108, RZ, 0x7610, R108 ;  /* 0x00007610ff6c7816 */ /* 0x000fe4000000006c */
[----:B------:R-:W-:Y:S02]  /*3ba0*/  PRMT R107, RZ, 0x7610, R107 ;  /* 0x00007610ff6b7816 */ /* 0x000fe4000000006b */
[----:B------:R-:W-:-:S02]  /*3bb0*/  PRMT R106, RZ, 0x7610, R106 ;  /* 0x00007610ff6a7816 */ /* 0x000fc4000000006a */
[-C--:B------:R-:W-:Y:S02]  /*3bc0*/  LEA.HI.X.SX32 R85, R117, R3.reuse, 0x1, P4 ;  /* 0x0000000375557211 */ /* 0x080fe400020f0eff */
[-C--:B------:R-:W-:Y:S02]  /*3bd0*/  LEA.HI.X.SX32 R87, R115, R3.reuse, 0x1, P3 ;  /* 0x0000000373577211 */ /* 0x080fe400018f0eff */
[----:B------:R-:W-:Y:S01]  /*3be0*/  LEA.HI.X.SX32 R89, R113, R3, 0x1, P1 ;  /* 0x0000000371597211 */ /* 0x000fe200008f0eff */
[----:B------:R-:W2:Y:S04]  /*3bf0*/  @!P2 LDG.E.U8 R108, desc[UR8][R84.64] ;  /* 0x00000008546ca981 */ /* 0x000ea8000c1e1100 */
[----:B------:R-:W2:Y:S04]  /*3c00*/  @!P5 LDG.E.U8 R107, desc[UR8][R86.64] ;  /* 0x00000008566bd981 */ /* 0x000ea8000c1e1100 */
[----:B------:R-:W2:Y:S01]  /*3c10*/  @!P0 LDG.E.U8 R106, desc[UR8][R88.64] ;  /* 0x00000008586a8981 */ /* 0x000ea2000c1e1100 */
[----:B------:R-:W-:Y:S01]  /*3c20*/  BAR.SYNC.DEFER_BLOCKING 0x0 ;  /* 0x0000000000007b1d */ /* 0x000fe20000010000 */
[----:B------:R-:W-:-:S05]  /*3c30*/  LOP3.LUT R113, R102, 0x10, RZ, 0x3c, !PT ;  /* 0x0000001066717812 */ /* 0x000fca00078e3cff */
[----:B------:R-:W-:Y:S04]  /*3c40*/  STS.U8 [R102+UR5], R5 ;  /* 0x0000000566007988 */ /* 0x000fe80008000005 */
[----:B------:R0:W-:Y:S04]  /*3c50*/  STS.U8 [R102+UR5+0x1000], R6 ;  /* 0x0010000666007988 */ /* 0x0001e80008000005 */
[----:B----4-:R1:W-:Y:S04]  /*3c60*/  STS.U8 [R102+UR5+0x2000], R83 ;  /* 0x0020005366007988 */ /* 0x0103e80008000005 */
[----:B------:R-:W-:Y:S04]  /*3c70*/  STL [R1+0x1bc], R2 ;  /* 0x0001bc0201007387 */ /* 0x000fe80000100800 */
[----:B------:R-:W-:Y:S04]  /*3c80*/  STL [R1+0x1b4], R3 ;  /* 0x0001b40301007387 */ /* 0x000fe80000100800 */
[----:B------:R-:W-:Y:S04]  /*3c90*/  STL [R1+0x1b0], R102 ;  /* 0x0001b06601007387 */ /* 0x000fe80000100800 */
[----:B0-----:R-:W4:Y:S04]  /*3ca0*/  LDL R6, [R1+0x60] ;  /* 0x0000600001067983 */ /* 0x001f280000100800 */
[----:B------:R-:W4:Y:S04]  /*3cb0*/  LDL R5, [R1+0x68] ;  /* 0x0000680001057983 */ /* 0x000f280000100800 */
[----:B-1----:R-:W4:Y:S04]  /*3cc0*/  LDL R83, [R1+0xa0] ;  /* 0x0000a00001537983 */ /* 0x002f280000100800 */
[----:B---3--:R-:W-:Y:S04]  /*3cd0*/  STS.U8 [R102+UR5+0x3000], R96 ;  /* 0x0030006066007988 */ /* 0x008fe80008000005 */
[----:B------:R0:W-:Y:S04]  /*3ce0*/  STS.U8 [R113+UR5+0x200], R10 ;  /* 0x0002000a71007988 */ /* 0x0001e80008000005 */
[----:B------:R-:W-:Y:S04]  /*3cf0*/  STS.U8 [R113+UR5+0x1200], R81 ;  /* 0x0012005171007988 */ /* 0x000fe80008000005 */
[----:B------:R-:W-:Y:S04]  /*3d00*/  STS.U8 [R113+UR5+0x2200], R90 ;  /* 0x0022005a71007988 */ /* 0x000fe80008000005 */
[----:B------:R-:W-:Y:S04]  /*3d10*/  STS.U8 [R113+UR5+0x3200], R97 ;  /* 0x0032006171007988 */ /* 0x000fe80008000005 */
[----:B------:R-:W-:Y:S04]  /*3d20*/  STS.U8 [R112+UR5+0x400], R78 ;  /* 0x0004004e70007988 */ /* 0x000fe80008000005 */
[----:B------:R-:W-:Y:S04]  /*3d30*/  STS.U8 [R112+UR5+0x1400], R7 ;  /* 0x0014000770007988 */ /* 0x000fe80008000005 */
[----:B------:R-:W-:Y:S04]  /*3d40*/  STS.U8 [R112+UR5+0x2400], R91 ;  /* 0x0024005b70007988 */ /* 0x000fe80008000005 */
[----:B------:R1:W-:Y:S04]  /*3d50*/  STS.U8 [R112+UR5+0x3400], R98 ;  /* 0x0034006270007988 */ /* 0x0003e80008000005 */
[----:B0-----:R-:W3:Y:S01]  /*3d60*/  LDL R10, [R1+0x3c] ;  /* 0x00003c00010a7983 */ /* 0x001ee20000100800 */
[----:B-1----:R-:W0:Y:S02]  /*3d70*/  S2R R112, SR_TID.X ;  /* 0x0000000000707919 */ /* 0x002e240000002100 */
[----:B0-----:R-:W-:-:S04]  /*3d80*/  LOP3.LUT P4, RZ, R112, 0x100, RZ, 0xc0, !PT ;  /* 0x0000010070ff7812 */ /* 0x001fc8000788c0ff */
[----:B------:R-:W-:-:S04]  /*3d90*/  SEL R2, RZ, 0x108, !P4 ;  /* 0x00000108ff027807 */ /* 0x000fc80006000000 */
[----:B------:R-:W-:Y:S01]  /*3da0*/  LOP3.LUT R2, R2, 0xff, R112, 0x78, !PT ;  /* 0x000000ff02027812 */ /* 0x000fe200078e7870 */
[----:B--2---:R-:W-:Y:S01]  /*3db0*/  STS.U8 [R109+UR5+0x600], R82 ;  /* 0x000600526d007988 */ /* 0x004fe20008000005 */
[----:B------:R-:W-:Y:S02]  /*3dc0*/  LOP3.LUT P4, RZ, R112, 0x100, RZ, 0xc0, !PT ;  /* 0x0000010070ff7812 */ /* 0x000fe4000788c0ff */
[----:B------:R-:W-:Y:S01]  /*3dd0*/  LOP3.LUT R2, R2, 0x40, RZ, 0x3c, !PT ;  /* 0x0000004002027812 */ /* 0x000fe200078e3cff */
[----:B------:R-:W-:Y:S01]  /*3de0*/  STS.U8 [R109+UR5+0x1600], R11 ;  /* 0x0016000b6d007988 */ /* 0x000fe20008000005 */
[----:B------:R-:W-:-:S03]  /*3df0*/  LOP3.LUT P3, RZ, R112, 0x100, RZ, 0xc0, !PT ;  /* 0x0000010070ff7812 */ /* 0x000fc6000786c0ff */
[----:B------:R-:W-:Y:S04]  /*3e00*/  STS.U8 [R109+UR5+0x2600], R92 ;  /* 0x0026005c6d007988 */ /* 0x000fe80008000005 */
[----:B------:R0:W-:Y:S04]  /*3e10*/  STS.U8 [R109+UR5+0x3600], R99 ;  /* 0x003600636d007988 */ /* 0x0001e80008000005 */
[----:B------:R1:W-:Y:S04]  /*3e20*/  STS.U8 [R2+UR5+0x800], R80 ;  /* 0x0008005002007988 */ /* 0x0003e80008000005 */
[----:B------:R-:W-:Y:S01]  /*3e30*/  STS.U8 [R2+UR5+0x1800], R79 ;  /* 0x0018004f02007988 */ /* 0x000fe20008000005 */
[----:B0-----:R-:W-:-:S03]  /*3e40*/  SEL R109, RZ, 0x108, !P4 ;  /* 0x00000108ff6d7807 */ /* 0x001fc60006000000 */
[----:B------:R0:W-:Y:S01]  /*3e50*/  STS.U8 [R2+UR5+0x2800], R93 ;  /* 0x0028005d02007988 */ /* 0x0001e20008000005 */
[----:B------:R-:W-:-:S03]  /*3e60*/  LOP3.LUT R109, R109, 0xff, R112, 0x78, !PT ;  /* 0x000000ff6d6d7812 */ /* 0x000fc600078e7870 */
[----:B------:R2:W-:Y:S01]  /*3e70*/  STS.U8 [R2+UR5+0x3800], R103 ;  /* 0x0038006702007988 */ /* 0x0005e20008000005 */
[----:B------:R-:W-:-:S03]  /*3e80*/  LOP3.LUT R109, R109, 0x50, RZ, 0x3c, !PT ;  /* 0x000000506d6d7812 */ /* 0x000fc600078e3cff */
[----:B-1----:R-:W3:Y:S04]  /*3e90*/  LDL R80, [R1+0x64] ;  /* 0x0000640001507983 */ /* 0x002ee80000100800 */
[----:B0-----:R-:W3:Y:S01]  /*3ea0*/  LDL R93, [R1+0x98] ;  /* 0x00009800015d7983 */ /* 0x001ee20000100800 */
[----:B--2---:R-:W-:-:S03]  /*3eb0*/  SEL R2, RZ, 0x108, !P3 ;  /* 0x00000108ff027807 */ /* 0x004fc60005800000 */
[----:B------:R-:W2:Y:S01]  /*3ec0*/  LDL R82, [R1+0x94] ;  /* 0x0000940001527983 */ /* 0x000ea20000100800 */
[----:B------:R-:W-:-:S03]  /*3ed0*/  LOP3.LUT R2, R2, 0xff, R112, 0x78, !PT ;  /* 0x000000ff02027812 */ /* 0x000fc600078e7870 */
[----:B------:R-:W-:Y:S01]  /*3ee0*/  STS.U8 [R109+UR5+0xa00], R77 ;  /* 0x000a004d6d007988 */ /* 0x000fe20008000005 */
[----:B------:R-:W-:-:S03]  /*3ef0*/  LOP3.LUT R2, R2, 0x60, RZ, 0x3c, !PT ;  /* 0x0000006002027812 */ /* 0x000fc600078e3cff */
[----:B------:R-:W-:Y:S04]  /*3f00*/  STS.U8 [R109+UR5+0x1a00], R76 ;  /* 0x001a004c6d007988 */ /* 0x000fe80008000005 */
[----:B------:R-:W-:Y:S04]  /*3f10*/  STS.U8 [R109+UR5+0x2a00], R94 ;  /* 0x002a005e6d007988 */ /* 0x000fe80008000005 */
[----:B------:R-:W-:Y:S04]  /*3f20*/  STS.U8 [R109+UR5+0x3a00], R104 ;  /* 0x003a00686d007988 */ /* 0x000fe80008000005 */
[----:B------:R-:W-:Y:S04]  /*3f30*/  STS.U8 [R2+UR5+0xc00], R9 ;  /* 0x000c000902007988 */ /* 0x000fe80008000005 */
[----:B------:R-:W-:Y:S04]  /*3f40*/  STS.U8 [R2+UR5+0x1c00], R8 ;  /* 0x001c000802007988 */ /* 0x000fe80008000005 */
[----:B------:R-:W-:Y:S04]  /*3f50*/  STS.U8 [R2+UR5+0x2c00], R95 ;  /* 0x002c005f02007988 */ /* 0x000fe80008000005 */
[----:B------:R0:W-:Y:S04]  /*3f60*/  STS.U8 [R2+UR5+0x3c00], R105 ;  /* 0x003c006902007988 */ /* 0x0001e80008000005 */
[----:B0-----:R-:W2:Y:S01]  /*3f70*/  LDL.LU R2, [R1+0x9c] ;  /* 0x00009c0001027983 */ /* 0x001ea20000300800 */
[----:B------:R-:W-:-:S02]  /*3f80*/  LOP3.LUT P2, RZ, R111, 0x100, RZ, 0xc0, !PT ;  /* 0x000001006fff7812 */ /* 0x000fc4000784c0ff */
[----:B------:R-:W-:Y:S01]  /*3f90*/  SHF.R.S32.HI R81, RZ, 0x1f, R100 ;  /* 0x0000001fff517819 */ /* 0x000fe20000011464 */
[----:B------:R-:W2:Y:S01]  /*3fa0*/  LDL R11, [R1+0xa8] ;  /* 0x0000a800010b7983 */ /* 0x000ea20000100800 */
[----:B------:R-:W-:-:S04]  /*3fb0*/  SEL R3, RZ, 0x108, !P2 ;  /* 0x00000108ff037807 */ /* 0x000fc80005000000 */
[----:B------:R-:W-:-:S04]  /*3fc0*/  LOP3.LUT R3, R3, 0xff, R111, 0x78, !PT ;  /* 0x000000ff03037812 */ /* 0x000fc800078e786f */
[----:B------:R-:W-:Y:S02]  /*3fd0*/  LOP3.LUT R3, R3, 0x70, RZ, 0x3c, !PT ;  /* 0x0000007003037812 */ /* 0x000fe400078e3cff */
[----:B----4-:R-:W-:-:S03]  /*3fe0*/  IADD3 R6, P1, PT, R100, R6, RZ ;  /* 0x0000000664067210 */ /* 0x010fc60007f3e0ff */
[----:B------:R-:W-:Y:S04]  /*3ff0*/  STS.U8 [R3+UR5+0xe00], R4 ;  /* 0x000e000403007988 */ /* 0x000fe80008000005 */
[----:B------:R-:W-:Y:S04]  /*4000*/  STS.U8 [R3+UR5+0x1e00], R108 ;  /* 0x001e006c03007988 */ /* 0x000fe80008000005 */
[----:B------:R-:W-:Y:S04]  /*4010*/  STS.U8 [R3+UR5+0x2e00], R107 ;  /* 0x002e006b03007988 */ /* 0x000fe80008000005 */
[----:B------:R0:W-:Y:S01]  /*4020*/  STS.U8 [R3+UR5+0x3e00], R106 ;  /* 0x003e006a03007988 */ /* 0x0001e20008000005 */
[----:B------:R-:W-:Y:S01]  /*4030*/  IADD3 R8, P3, PT, R100, R83, RZ ;  /* 0x0000005364087210 */ /* 0x000fe20007f7e0ff */
[----:B------:R-:W-:Y:S01]  /*4040*/  BAR.SYNC.DEFER_BLOCKING 0x0 ;  /* 0x0000000000007b1d */ /* 0x000fe20000010000 */
[----:B------:R-:W-:Y:S01]  /*4050*/  LOP3.LUT R84, R111, 0x3f, RZ, 0xc0, !PT ;  /* 0x0000003f6f547812 */ /* 0x000fe200078ec0ff */
[----:B---3--:R-:W-:Y:S01]  /*4060*/  IMAD.X R7, R81, 0x1, R10, P1 ;  /* 0x0000000151077824 */ /* 0x008fe200008e060a */
[----:B------:R-:W-:-:S03]  /*4070*/  PRMT R95, RZ, 0x7610, R95 ;  /* 0x00007610ff5f7816 */ /* 0x000fc6000000005f */
[----:B------:R-:W3:Y:S04]  /*4080*/  LDL R10, [R1+0xb4] ;  /* 0x0000b400010a7983 */ /* 0x000ee80000100800 */
[----:B0-----:R-:W4:Y:S04]  /*4090*/  LDL.LU R3, [R1+0xcc] ;  /* 0x0000cc0001037983 */ /* 0x001f280000300800 */
[----:B------:R-:W4:Y:S04]  /*40a0*/  LDL.LU R102, [R1+0xfc] ;  /* 0x0000fc0001667983 */ /* 0x000f280000300800 */
[----:B------:R-:W4:Y:S01]  /*40b0*/  LDL.LU R109, [R1+0x104] ;  /* 0x00010400016d7983 */ /* 0x000f220000300800 */
[----:B------:R-:W-:-:S03]  /*40c0*/  IADD3 R4, P1, PT, R100, R5, RZ ;  /* 0x0000000564047210 */ /* 0x000fc60007f3e0ff */
[----:B------:R-:W4:Y:S04]  /*40d0*/  LDL R105, [R1+0xa4] ;  /* 0x0000a40001697983 */ /* 0x000f280000100800 */
[----:B------:R-:W4:Y:S04]  /*40e0*/  LDL R104, [R1+0xb0] ;  /* 0x0000b00001687983 */ /* 0x000f280000100800 */
[----:B------:R-:W4:Y:S04]  /*40f0*/  LDL R99, [R1+0xc8] ;  /* 0x0000c80001637983 */ /* 0x000f280000100800 */
[----:B------:R-:W4:Y:S04]  /*4100*/  LDL R98, [R1+0xd4] ;  /* 0x0000d40001627983 */ /* 0x000f280000100800 */
[----:B------:R-:W4:Y:S04]  /*4110*/  LDL R103, [R1+0xb8] ;  /* 0x0000b80001677983 */ /* 0x000f280000100800 */
[----:B------:R-:W4:Y:S04]  /*4120*/  LDL R97, [R1+0xf0] ;  /* 0x0000f00001617983 */ /* 0x000f280000100800 */
[----:B------:R-:W4:Y:S01]  /*4130*/  LDL R96, [R1+0xdc] ;  /* 0x0000dc0001607983 */ /* 0x000f220000100800 */
[----:B------:R-:W-:-:S02]  /*4140*/  PRMT R85, RZ, 0x7610, R85 ;  /* 0x00007610ff557816 */ /* 0x000fc40000000055 */
[----:B------:R-:W-:Y:S01]  /*4150*/  PRMT R76, RZ, 0x7610, R76 ;  /* 0x00007610ff4c7816 */ /* 0x000fe2000000004c */
[----:B------:R-:W-:Y:S01]  /*4160*/  LDS.U8 R120, [R0+UR5+0x108] ;  /* 0x0001080500787984 */ /* 0x000fe20008000000 */
[----:B------:R-:W-:Y:S02]  /*4170*/  PRMT R86, RZ, 0x7610, R86 ;  /* 0x00007610ff567816 */ /* 0x000fe40000000056 */
[----:B------:R-:W-:Y:S01]  /*4180*/  PRMT R87, RZ, 0x7610, R87 ;  /* 0x00007610ff577816 */ /* 0x000fe20000000057 */
[----:B------:R-:W-:Y:S01]  /*4190*/  LDS.U8 R119, [R0+UR5+0x100] ;  /* 0x0001000500777984 */ /* 0x000fe20008000000 */
[----:B------:R-:W-:Y:S02]  /*41a0*/  PRMT R88, RZ, 0x7610, R88 ;  /* 0x00007610ff587816 */ /* 0x000fe40000000058 */
[----:B------:R-:W-:Y:S01]  /*41b0*/  PRMT R91, RZ, 0x7610, R91 ;  /* 0x00007610ff5b7816 */ /* 0x000fe2000000005b */
[----:B------:R-:W-:Y:S01]  /*41c0*/  LDS.U8 R118, [R0+UR5+0x1108] ;  /* 0x0011080500767984 */ /* 0x000fe20008000000 */
        /* <DEDUP_REMOVED lines=9> */
[----:B------:R-:W-:-:S03]  /*4260*/  PRMT R77, RZ, 0x7610, R77 ;  /* 0x00007610ff4d7816 */ /* 0x000fc6000000004d */
[----:B------:R-:W-:Y:S04]  /*4270*/  LDS.U8 R114, [R0+UR5+0x1188] ;  /* 0x0011880500727984 */ /* 0x000fe80008000000 */
[----:B------:R-:W-:Y:S01]  /*4280*/  LDS.U8 R113, [R0+UR5+0x1180] ;  /* 0x0011800500717984 */ /* 0x000fe20008000000 */
[----:B------:R-:W-:-:S03]  /*4290*/  IMAD.X R5, R81, 0x1, R80, P1 ;  /* 0x0000000151057824 */ /* 0x000fc600008e0650 */
[----:B------:R-:W4:Y:S01]  /*42a0*/  LDL R80, [R1+0xc0] ;  /* 0x0000c00001507983 */ /* 0x000f220000100800 */
[----:B--2---:R-:W-:-:S03]  /*42b0*/  IMAD.X R9, R81, 0x1, R2, P3 ;  /* 0x0000000151097824 */ /* 0x004fc600018e0602 */
[----:B------:R0:W-:Y:S04]  /*42c0*/  STL [R1+0x1c4], R2 ;  /* 0x0001c40201007387 */ /* 0x0001e80000100800 */
[----:B0-----:R-:W2:Y:S01]  /*42d0*/  LDL.LU R2, [R1+0xbc] ;  /* 0x0000bc0001027983 */ /* 0x001ea20000300800 */
[----:B------:R-:W-:Y:S02]  /*42e0*/  ISETP.GE.AND P0, PT, R84, UR7, PT ;  /* 0x0000000754007c0c */ /* 0x000fe4000bf06270 */
[----:B------:R-:W-:Y:S01]  /*42f0*/  PRMT R84, RZ, 0x7610, R84 ;  /* 0x00007610ff547816 */ /* 0x000fe20000000054 */
[----:B------:R-:W2:Y:S10]  /*4300*/  LDL R83, [R1+0x108] ;  /* 0x0001080001537983 */ /* 0x000eb40000100800 */
[----:B------:R0:W2:Y:S04]  /*4310*/  @!P0 LDG.E.U8 R95, desc[UR8][R6.64] ;  /* 0x00000008065f8981 */ /* 0x0000a8000c1e1100 */
[----:B------:R-:W2:Y:S04]  /*4320*/  @!P0 LDG.E.U8 R76, desc[UR8][R8.64] ;  /* 0x00000008084c8981 */ /* 0x000ea8000c1e1100 */
[----:B------:R1:W2:Y:S01]  /*4330*/  @!P0 LDG.E.U8 R84, desc[UR8][R4.64] ;  /* 0x0000000804548981 */ /* 0x0002a2000c1e1100 */
[----:B0-----:R-:W-:-:S03]  /*4340*/  IADD3 R6, P2, PT, R100, R93, RZ ;  /* 0x0000005d64067210 */ /* 0x001fc60007f5e0ff */
[----:B------:R-:W2:Y:S02]  /*4350*/  LDL R93, [R1+0x100] ;  /* 0x00010000015d7983 */ /* 0x000ea40000100800 */
[----:B------:R-:W-:Y:S02]  /*4360*/  IMAD.X R7, R81, 0x1, R82, P2 ;  /* 0x0000000151077824 */ /* 0x000fe400010e0652 */
[----:B------:R-:W2:Y:S04]  /*4370*/  LDL R82, [R1+0xf4] ;  /* 0x0000f40001527983 */ /* 0x000ea80000100800 */
[----:B------:R0:W2:Y:S01]  /*4380*/  @!P0 LDG.E.U8 R85, desc[UR8][R6.64] ;  /* 0x0000000806558981 */ /* 0x0000a2000c1e1100 */
[----:B-1----:R-:W-:Y:S02]  /*4390*/  PRMT R4, RZ, 0x7610, R4 ;  /* 0x00007610ff047816 */ /* 0x002fe40000000004 */
[----:B0-----:R-:W-:-:S02]  /*43a0*/  IADD3 R6, P1, PT, R100, R11, RZ ;  /* 0x0000000b64067210 */ /* 0x001fc40007f3e0ff */
[----:B---3--:R-:W-:-:S03]  /*43b0*/  IADD3 R8, P2, PT, R100, R10, RZ ;  /* 0x0000000a64087210 */ /* 0x008fc60007f5e0ff */
[C---:B----4-:R-:W-:Y:S02]  /*43c0*/  IMAD.X R7, R81.reuse, 0x1, R105, P1 ;  /* 0x0000000151077824 */ /* 0x050fe400008e0669 */
[----:B------:R-:W-:-:S03]  /*43d0*/  IMAD.X R9, R81, 0x1, R104, P2 ;  /* 0x0000000151097824 */ /* 0x000fc600010e0668 */
[----:B------:R0:W3:Y:S04]  /*43e0*/  @!P0 LDG.E.U8 R4, desc[UR8][R6.64] ;  /* 0x0000000806048981 */ /* 0x0000e8000c1e1100 */
[----:B------:R1:W4:Y:S01]  /*43f0*/  @!P0 LDG.E.U8 R86, desc[UR8][R8.64] ;  /* 0x0000000808568981 */ /* 0x000322000c1e1100 */
[C---:B0-----:R-:W-:Y:S02]  /*4400*/  IADD3 R6, P1, PT, R100.reuse, R99, RZ ;  /* 0x0000006364067210 */ /* 0x041fe40007f3e0ff */
[----:B-1----:R-:W-:-:S05]  /*4410*/  IADD3 R8, P2, PT, R100, R98, RZ ;  /* 0x0000006264087210 */ /* 0x002fca0007f5e0ff */
[----:B------:R-:W-:-:S05]  /*4420*/  IMAD.X R9, R81, 0x1, R3, P2 ;  /* 0x0000000151097824 */ /* 0x000fca00010e0603 */
[----:B------:R0:W3:Y:S01]  /*4430*/  @!P0 LDG.E.U8 R88, desc[UR8][R8.64] ;  /* 0x0000000808588981 */ /* 0x0000e2000c1e1100 */
[----:B------:R-:W-:-:S05]  /*4440*/  IMAD.X R7, R81, 0x1, R80, P1 ;  /* 0x0000000151077824 */ /* 0x000fca00008e0650 */
[----:B------:R-:W3:Y:S04]  /*4450*/  @!P0 LDG.E.U8 R90, desc[UR8][R6.64] ;  /* 0x00000008065a8981 */ /* 0x000ee8000c1e1100 */
[----:B--2---:R-:W-:Y:S04]  /*4460*/  STL [R1+0x1d0], R2 ;  /* 0x0001d00201007387 */ /* 0x004fe80000100800 */
[----:B------:R-:W2:Y:S04]  /*4470*/  LDL R80, [R1+0x18] ;  /* 0x0000180001507983 */ /* 0x000ea80000100800 */
[----:B------:R-:W2:Y:S04]  /*4480*/  LDL R5, [R1+0xc] ;  /* 0x00000c0001057983 */ /* 0x000ea80000100800 */
[----:B------:R1:W-:Y:S04]  /*4490*/  STL [R1+0x1b8], R3 ;  /* 0x0001b80301007387 */ /* 0x0003e80000100800 */
[----:B-1----:R-:W2:Y:S01]  /*44a0*/  LDL.LU R3, [R1+0xf8] ;  /* 0x0000f80001037983 */ /* 0x002ea20000300800 */
[----:B------:R-:W-:-:S02]  /*44b0*/  IADD3 R10, P3, PT, R100, R2, RZ ;  /* 0x00000002640a7210 */ /* 0x000fc40007f7e0ff */
[C---:B0-----:R-:W-:Y:S01]  /*44c0*/  IADD3 R8, P2, PT, R100.reuse, R93, RZ ;  /* 0x0000005d64087210 */ /* 0x041fe20007f5e0ff */
[----:B------:R-:W3:Y:S02]  /*44d0*/  LDL.LU R2, [R1+0x8c] ;  /* 0x00008c0001027983 */ /* 0x000ee40000300800 */
[----:B------:R-:W-:Y:S02]  /*44e0*/  IMAD.X R11, R81, 0x1, R103, P3 ;  /* 0x00000001510b7824 */ /* 0x000fe400018e0667 */
[----:B------:R-:W0:Y:S04]  /*44f0*/  LDS.U8 R93, [R0+UR5] ;  /* 0x00000005005d7984 */ /* 0x000e280008000000 */
[----:B------:R1:W3:Y:S02]  /*4500*/  @!P0 LDG.E.U8 R87, desc[UR8][R10.64] ;  /* 0x000000080a578981 */ /* 0x0002e4000c1e1100 */
[----:B-1----:R-:W-:-:S05]  /*4510*/  IADD3 R10, P3, PT, R100, R97, RZ ;  /* 0x00000061640a7210 */ /* 0x002fca0007f7e0ff */
[----:B------:R-:W-:-:S05]  /*4520*/  IMAD.X R11, R81, 0x1, R96, P3 ;  /* 0x00000001510b7824 */ /* 0x000fca00018e0660 */
[----:B------:R1:W3:Y:S01]  /*4530*/  @!P0 LDG.E.U8 R91, desc[UR8][R10.64] ;  /* 0x000000080a5b8981 */ /* 0x0002e2000c1e1100 */
[----:B------:R-:W-:-:S05]  /*4540*/  IMAD.X R9, R81, 0x1, R102, P2 ;  /* 0x0000000151097824 */ /* 0x000fca00010e0666 */
[----:B------:R0:W3:Y:S01]  /*4550*/  @!P0 LDG.E.U8 R92, desc[UR8][R8.64] ;  /* 0x00000008085c8981 */ /* 0x0000e2000c1e1100 */
[----:B-1----:R-:W-:-:S03]  /*4560*/  IADD3 R10, P3, PT, R100, R83, RZ ;  /* 0x00000053640a7210 */ /* 0x002fc60007f7e0ff */
[----:B------:R-:W-:Y:S02]  /*4570*/  LDS.U8 R83, [R0+UR5+0x1088] ;  /* 0x0010880500537984 */ /* 0x000fe40008000000 */
[----:B------:R-:W-:-:S05]  /*4580*/  IMAD.X R11, R81, 0x1, R109, P3 ;  /* 0x00000001510b7824 */ /* 0x000fca00018e066d */
[----:B------:R1:W4:Y:S01]  /*4590*/  @!P0 LDG.E.U8 R94, desc[UR8][R10.64] ;  /* 0x000000080a5e8981 */ /* 0x000322000c1e1100 */
[----:B--2---:R-:W-:-:S03]  /*45a0*/  IADD3 R6, P1, PT, R100, R3, RZ ;  /* 0x0000000364067210 */ /* 0x004fc60007f3e0ff */
[----:B------:R2:W-:Y:S04]  /*45b0*/  STL [R1+0x1c8], R3 ;  /* 0x0001c80301007387 */ /* 0x0005e80000100800 */
[----:B--2---:R-:W2:Y:S04]  /*45c0*/  LDL.LU R3, [R1+0x10] ;  /* 0x0000100001037983 */ /* 0x004ea80000300800 */
[----:B------:R0:W-:Y:S04]  /*45d0*/  STL [R1+0x1c0], R102 ;  /* 0x0001c06601007387 */ /* 0x0001e80000100800 */
[----:B0-----:R-:W4:Y:S04]  /*45e0*/  LDL.LU R102, [R1+0x74] ;  /* 0x0000740001667983 */ /* 0x001f280000300800 */
[----:B------:R0:W-:Y:S04]  /*45f0*/  STL [R1+0x1cc], R109 ;  /* 0x0001cc6d01007387 */ /* 0x0001e80000100800 */
[----:B0-----:R-:W4:Y:S01]  /*4600*/  LDL.LU R109, [R1+0x8] ;  /* 0x00000800016d7983 */ /* 0x001f220000300800 */
[----:B------:R-:W-:Y:S01]  /*4610*/  IMAD.X R7, R81, 0x1, R82, P1 ;  /* 0x0000000151077824 */ /* 0x000fe200008e0652 */
[----:B------:R-:W-:-:S02]  /*4620*/  IADD3 R8, P3, PT, R100, R80, RZ ;  /* 0x0000005064087210 */ /* 0x000fc40007f7e0ff */
[C---:B-1----:R-:W-:Y:S01]  /*4630*/  IADD3 R10, P1, PT, R100.reuse, R5, RZ ;  /* 0x00000005640a7210 */ /* 0x042fe20007f3e0ff */
[----:B---3--:R-:W-:Y:S04]  /*4640*/  STL [R1+0x1d4], R2 ;  /* 0x0001d40201007387 */ /* 0x008fe80000100800 */
[----:B------:R0:W-:Y:S04]  /*4650*/  STL [R1+0x1d8], R100 ;  /* 0x0001d86401007387 */ /* 0x0001e80000100800 */
[----:B------:R1:W3:Y:S04]  /*4660*/  @!P0 LDG.E.U8 R89, desc[UR8][R6.64] ;  /* 0x0000000806598981 */ /* 0x0002e8000c1e1100 */
[----:B------:R-:W-:Y:S04]  /*4670*/  LDS.U8 R5, [R0+UR5+0x8] ;  /* 0x0000080500057984 */ /* 0x000fe80008000000 */
[----:B------:R-:W-:Y:S01]  /*4680*/  LDS.U8 R80, [R0+UR5+0x80] ;  /* 0x0000800500507984 */ /* 0x000fe20008000000 */
[----:B-1----:R-:W-:-:S03]  /*4690*/  IADD3 R6, P2, PT, R100, R2, RZ ;  /* 0x0000000264067210 */ /* 0x002fc60007f5e0ff */
[----:B------:R-:W1:Y:S01]  /*46a0*/  LDS.U8 R2, [R0+UR5+0x2000] ;  /* 0x0020000500027984 */ /* 0x000e620008000000 */
[----:B0-----:R-:W-:-:S03]  /*46b0*/  LOP3.LUT R100, R0, 0x210, RZ, 0x3c, !PT ;  /* 0x0000021000647812 */ /* 0x001fc600078e3cff */
[----:B------:R-:W-:Y:S01]  /*46c0*/  LDS.U8 R82, [R0+UR5+0x1080] ;  /* 0x0010800500527984 */ /* 0x000fe20008000000 */
[----:B------:R-:W-:-:S03]  /*46d0*/  IMAD R93, R120, 0x100, R93 ;  /* 0x00000100785d7824 */ /* 0x000fc600078e025d */
[----:B------:R-:W-:Y:S04]  /*46e0*/  LDS.U8 R103, [R100+UR5] ;  /* 0x0000000564677984 */ /* 0x000fe80008000000 */
[----:B------:R-:W-:Y:S04]  /*46f0*/  LDS.U8 R112, [R100+UR5+0x108] ;  /* 0x0001080564707984 */ /* 0x000fe80008000000 */
[----:B------:R-:W-:Y:S04]  /*4700*/  LDS.U8 R106, [R100+UR5+0x8] ;  /* 0x00000805646a7984 */ /* 0x000fe80008000000 */
[----:B------:R-:W-:Y:S04]  /*4710*/  LDS.U8 R111, [R100+UR5+0x100] ;  /* 0x00010005646f7984 */ /* 0x000fe80008000000 */
[----:B------:R-:W-:Y:S04]  /*4720*/  LDS.U8 R107, [R100+UR5+0x1000] ;  /* 0x00100005646b7984 */ /* 0x000fe80008000000 */
[----:B------:R-:W-:Y:S01]  /*4730*/  LDS.U8 R105, [R100+UR5+0x1108] ;  /* 0x0011080564697984 */ /* 0x000fe20008000000 */
[----:B--2---:R-:W-:-:S03]  /*4740*/  IMAD.X R9, R81, 0x1, R3, P3 ;  /* 0x0000000151097824 */ /* 0x004fc600018e0603 */
[----:B------:R-:W-:Y:S04]  /*4750*/  LDS.U8 R108, [R100+UR5+0x1008] ;  /* 0x00100805646c7984 */ /* 0x000fe80008000000 */
[----:B------:R-:W2:Y:S04]  /*4760*/  @!P0 LDG.E.U8 R79, desc[UR8][R8.64] ;  /* 0x00000008084f8981 */ /* 0x000ea8000c1e1100 */
[----:B----4-:R-:W-:Y:S04]  /*4770*/  STL [R1+0x1dc], R102 ;  /* 0x0001dc6601007387 */ /* 0x010fe80000100800 */
[----:B------:R0:W-:Y:S01]  /*4780*/  STL [R1+0x1e0], R3 ;  /* 0x0001e00301007387 */ /* 0x0001e20000100800 */
[C---:B------:R-:W-:Y:S01]  /*4790*/  IMAD.X R11, R81.reuse, 0x1, R109, P1 ;  /* 0x00000001510b7824 */ /* 0x040fe200008e066d */
[----:B0-----:R-:W-:Y:S01]  /*47a0*/  LOP3.LUT R3, R0, 0x40, RZ, 0x3c, !PT ;  /* 0x0000004000037812 */ /* 0x001fe200078e3cff */
[----:B------:R-:W-:Y:S01]  /*47b0*/  IMAD.X R7, R81, 0x1, R102, P2 ;  /* 0x0000000151077824 */ /* 0x000fe200010e0666 */
[----:B------:R-:W-:Y:S04]  /*47c0*/  STL [R1+0x1e4], R109 ;  /* 0x0001e46d01007387 */ /* 0x000fe80000100800 */
[----:B------:R0:W4:Y:S04]  /*47d0*/  @!P0 LDG.E.U8 R78, desc[UR8][R10.64] ;  /* 0x000000080a4e8981 */ /* 0x000128000c1e1100 */
[----:B------:R-:W-:Y:S04]  /*47e0*/  LDS.U8 R97, [R3+UR5+0x1108] ;  /* 0x0011080503617984 */ /* 0x000fe80008000000 */
[----:B------:R-:W-:Y:S04]  /*47f0*/  LDS.U8 R96, [R3+UR5+0x1100] ;  /* 0x0011000503607984 */ /* 0x000fe80008000000 */
[----:B0-----:R-:W0:Y:S04]  /*4800*/  LDS.U8 R10, [R3+UR5+0x1000] ;  /* 0x00100005030a7984 */ /* 0x001e280008000000 */
[----:B------:R-:W3:Y:S04]  /*4810*/  LDS.U8 R11, [R3+UR5+0x1008] ;  /* 0x00100805030b7984 */ /* 0x000ee80008000000 */
[----:B------:R-:W-:Y:S04]  /*4820*/  LDS.U8 R9, [R3+UR5+0x8] ;  /* 0x0000080503097984 */ /* 0x000fe80008000000 */
[----:B------:R-:W3:Y:S04]  /*4830*/  LDS.U8 R98, [R3+UR5+0x100] ;  /* 0x0001000503627984 */ /* 0x000ee80008000000 */
[----:B------:R1:W2:Y:S04]  /*4840*/  @!P0 LDG.E.U8 R77, desc[UR8][R6.64] ;  /* 0x00000008064d8981 */ /* 0x0002a8000c1e1100 */
[----:B-1----:R-:W-:Y:S04]  /*4850*/  STL [R1+0x5c], R2 ;  /* 0x00005c0201007387 */ /* 0x002fe80000100800 */
[----:B------:R-:W-:Y:S04]  /*4860*/  LDS.U8 R2, [R0+UR5+0x2100] ;  /* 0x0021000500027984 */ /* 0x000fe80008000000 */
[----:B------:R-:W-:Y:S04]  /*4870*/  LDS.U8 R6, [R0+UR5+0x1000] ;  /* 0x0010000500067984 */ /* 0x000fe80008000000 */
[----:B------:R-:W-:Y:S04]  /*4880*/  LDS.U8 R7, [R0+UR5+0x1008] ;  /* 0x0010080500077984 */ /* 0x000fe80008000000 */
[----:B------:R-:W-:Y:S01]  /*4890*/  LDS.U8 R81, [R0+UR5+0x88] ;  /* 0x0000880500517984 */ /* 0x000fe20008000000 */
[----:B0-----:R-:W-:-:S03]  /*48a0*/  IMAD R10, R97, 0x100, R10 ;  /* 0x00000100610a7824 */ /* 0x001fc600078e020a */
[----:B------:R-:W-:Y:S01]  /*48b0*/  LDS.U8 R104, [R100+UR5+0x1100] ;  /* 0x0011000564687984 */ /* 0x000fe20008000000 */
[----:B---3--:R-:W-:-:S03]  /*48c0*/  IMAD R11, R96, 0x100, R11 ;  /* 0x00000100600b7824 */ /* 0x008fc600078e020b */
[----:B------:R-:W0:Y:S04]  /*48d0*/  LDS.U8 R97, [R0+UR5+0x2108] ;  /* 0x0021080500617984 */ /* 0x000e280008000000 */
[----:B------:R-:W1:Y:S01]  /*48e0*/  LDS.U8 R96, [R0+UR5+0x2008] ;  /* 0x0020080500607984 */ /* 0x000e620008000000 */
[----:B------:R-:W-:Y:S02]  /*48f0*/  IMAD R5, R119, 0x100, R5 ;  /* 0x0000010077057824 */ /* 0x000fe400078e0205 */
[----:B------:R-:W-:Y:S01]  /*4900*/  IMAD R9, R98, 0x100, R9 ;  /* 0x0000010062097824 */ /* 0x000fe200078e0209 */
[----:B------:R-:W-:Y:S04]  /*4910*/  LDS.U8 R123, [R100+UR5+0x180] ;  /* 0x00018005647b7984 */ /* 0x000fe80008000000 */
[----:B------:R-:W-:Y:S04]  /*4920*/  LDS.U8 R98, [R3+UR5+0x3108] ;  /* 0x0031080503627984 */ /* 0x000fe80008000000 */
[----:B------:R-:W-:Y:S04]  /*4930*/  LDS.U8 R122, [R100+UR5+0x1080] ;  /* 0x00108005647a7984 */ /* 0x000fe80008000000 */
[----:B------:R-:W-:Y:S04]  /*4940*/  LDS.U8 R121, [R100+UR5+0x1188] ;  /* 0x0011880564797984 */ /* 0x000fe80008000000 */
[----:B------:R-:W-:Y:S04]  /*4950*/  LDS.U8 R120, [R100+UR5+0x1088] ;  /* 0x0010880564787984 */ /* 0x000fe80008000000 */
[----:B------:R-:W-:Y:S04]  /*4960*/  LDS.U8 R119, [R100+UR5+0x1180] ;  /* 0x0011800564777984 */ /* 0x000fe80008000000 */
[----:B------:R-:W-:Y:S04]  /*4970*/  LDS.U8 R102, [R3+UR5+0x2088] ;  /* 0x0020880503667984 */ /* 0x000fe80008000000 */
[----:B------:R-:W-:Y:S04]  /*4980*/  LDS.U8 R8, [R3+UR5] ;  /* 0x0000000503087984 */ /* 0x000fe80008000000 */
[----:B0-----:R-:W-:Y:S04]  /*4990*/  STL [R1+0x58], R97 ;  /* 0x0000586101007387 */ /* 0x001fe80000100800 */
[----:B------:R-:W0:Y:S04]  /*49a0*/  LDS.U8 R97, [R0+UR5+0x3000] ;  /* 0x0030000500617984 */ /* 0x000e280008000000 */
[----:B-1----:R-:W-:Y:S04]  /*49b0*/  STL [R1+0x54], R96 ;  /* 0x0000546001007387 */ /* 0x002fe80000100800 */
[----:B------:R-:W1:Y:S04]  /*49c0*/  LDS.U8 R96, [R0+UR5+0x3108] ;  /* 0x0031080500607984 */ /* 0x000e680008000000 */
[----:B------:R-:W-:Y:S04]  /*49d0*/  STL [R1+0x50], R2 ;  /* 0x0000500201007387 */ /* 0x000fe80000100800 */
[----:B------:R-:W3:Y:S04]  /*49e0*/  LDS.U8 R2, [R0+UR5+0x3008] ;  /* 0x0030080500027984 */ /* 0x000ee80008000000 */
[----:B------:R-:W-:Y:S01]  /*49f0*/  LDS.U8 R99, [R3+UR5+0x108] ;  /* 0x0001080503637984 */ /* 0x000fe20008000000 */
[----:B------:R-:W-:-:S02]  /*4a00*/  IMAD R107, R105, 0x100, R107 ;  /* 0x00000100696b7824 */ /* 0x000fc400078e026b */
[----:B------:R-:W-:Y:S01]  /*4a10*/  IMAD R108, R104, 0x100, R108 ;  /* 0x00000100686c7824 */ /* 0x000fe200078e026c */
[----:B------:R-:W-:Y:S04]  /*4a20*/  LDS.U8 R105, [R3+UR5+0x1188] ;  /* 0x0011880503697984 */ /* 0x000fe80008000000 */
[----:B------:R-:W-:Y:S04]  /*4a30*/  LDS.U8 R104, [R3+UR5+0x1080] ;  /* 0x0010800503687984 */ /* 0x000fe80008000000 */
[----:B------:R-:W-:Y:S04]  /*4a40*/  LDS.U8 R124, [R3+UR5+0x1088] ;  /* 0x00108805037c7984 */ /* 0x000fe80008000000 */
[----:B------:R-:W-:Y:S04]  /*4a50*/  LDS.U8 R125, [R3+UR5+0x1180] ;  /* 0x00118005037d7984 */ /* 0x000fe80008000000 */
[----:B0-----:R-:W-:Y:S04]  /*4a60*/  STL [R1+0x4c], R97 ;  /* 0x00004c6101007387 */ /* 0x001fe80000100800 */
[----:B------:R-:W0:Y:S04]  /*4a70*/  LDS.U8 R97, [R0+UR5+0x3100] ;  /* 0x0031000500617984 */ /* 0x000e280008000000 */
[----:B-1----:R-:W-:Y:S04]  /*4a80*/  STL [R1+0x48], R96 ;  /* 0x0000486001007387 */ /* 0x002fe80000100800 */
[----:B------:R-:W1:Y:S04]  /*4a90*/  LDS.U8 R96, [R0+UR5+0x2080] ;  /* 0x0020800500607984 */ /* 0x000e680008000000 */
[----:B---3--:R-:W-:Y:S04]  /*4aa0*/  STL [R1+0x44], R2 ;  /* 0x0000440201007387 */ /* 0x008fe80000100800 */
[----:B------:R-:W3:Y:S04]  /*4ab0*/  LDS.U8 R2, [R0+UR5+0x2188] ;  /* 0x0021880500027984 */ /* 0x000ee80008000000 */
        /* <DEDUP_REMOVED lines=34> */
[----:B---3--:R-:W-:Y:S04]  /*4ce0*/  STL [R1], R2 ;  /* 0x0000000201007387 */ /* 0x008fe80000100800 */
        /* <DEDUP_REMOVED lines=17> */
[----:B---3--:R3:W-:Y:S04]  /*4e00*/  STL [R1+0x84], R2 ;  /* 0x0000840201007387 */ /* 0x0087e80000100800 */
[----:B0-----:R-:W-:Y:S04]  /*4e10*/  STL [R1+0x80], R97 ;  /* 0x0000806101007387 */ /* 0x001fe80000100800 */
[----:B------:R-:W0:Y:S04]  /*4e20*/  LDS.U8 R97, [R3+UR5+0x3008] ;  /* 0x0030080503617984 */ /* 0x000e280008000000 */
[----:B-1----:R-:W-:Y:S04]  /*4e30*/  STL [R1+0x7c], R96 ;  /* 0x00007c6001007387 */ /* 0x002fe80000100800 */
[----:B------:R-:W1:Y:S01]  /*4e40*/  LDS.U8 R96, [R3+UR5+0x3100] ;  /* 0x0031000503607984 */ /* 0x000e620008000000 */
[----:B---3--:R-:W-:-:S03]  /*4e50*/  LOP3.LUT R2, R0, 0x250, RZ, 0x3c, !PT ;  /* 0x0000025000027812 */ /* 0x008fc600078e3cff */
[----:B------:R-:W-:Y:S04]  /*4e60*/  STL [R1+0x78], R98 ;  /* 0x0000786201007387 */ /* 0x000fe80000100800 */
[----:B------:R-:W-:Y:S01]  /*4e70*/  LDS.U8 R98, [R2+UR5+0x2108] ;  /* 0x0021080502627984 */ /* 0x000fe20008000000 */
[----:B------:R-:W-:-:S03]  /*4e80*/  IMAD R8, R99, 0x100, R8 ;  /* 0x0000010063087824 */ /* 0x000fc600078e0208 */
[----:B------:R-:W-:Y:S01]  /*4e90*/  LDS.U8 R99, [R3+UR5+0x180] ;  /* 0x0001800503637984 */ /* 0x000fe20008000000 */
[----:B------:R-:W-:Y:S02]  /*4ea0*/  IMAD R6, R118, 0x100, R6 ;  /* 0x0000010076067824 */ /* 0x000fe400078e0206 */
[----:B------:R-:W-:Y:S01]  /*4eb0*/  IMAD R7, R117, 0x100, R7 ;  /* 0x0000010075077824 */ /* 0x000fe200078e0207 */
[----:B------:R-:W-:Y:S01]  /*4ec0*/  LDS.U8 R118, [R2+UR5] ;  /* 0x0000000502767984 */ /* 0x000fe20008000000 */
[----:B------:R-:W-:Y:S02]  /*4ed0*/  IMAD R80, R116, 0x100, R80 ;  /* 0x0000010074507824 */ /* 0x000fe400078e0250 */
[----:B------:R-:W-:Y:S01]  /*4ee0*/  IMAD R81, R115, 0x100, R81 ;  /* 0x0000010073517824 */ /* 0x000fe200078e0251 */
[----:B------:R-:W-:Y:S01]  /*4ef0*/  LDS.U8 R117, [R2+UR5+0x108] ;  /* 0x0001080502757984 */ /* 0x000fe20008000000 */
[----:B------:R-:W-:Y:S02]  /*4f00*/  IMAD R82, R114, 0x100, R82 ;  /* 0x0000010072527824 */ /* 0x000fe400078e0252 */
[----:B------:R-:W-:Y:S01]  /*4f10*/  IMAD R83, R113, 0x100, R83 ;  /* 0x0000010071537824 */ /* 0x000fe200078e0253 */
[----:B------:R-:W-:Y:S01]  /*4f20*/  LDS.U8 R116, [R2+UR5+0x8] ;  /* 0x0000080502747984 */ /* 0x000fe20008000000 */
[----:B------:R-:W-:-:S02]  /*4f30*/  IMAD R103, R112, 0x100, R103 ;  /* 0x0000010070677824 */ /* 0x000fc400078e0267 */
[----:B------:R-:W-:Y:S01]  /*4f40*/  IMAD R106, R111, 0x100, R106 ;  /* 0x000001006f6a7824 */ /* 0x000fe200078e026a */
[----:B------:R-:W-:Y:S04]  /*4f50*/  LDS.U8 R115, [R2+UR5+0x100] ;  /* 0x0001000502737984 */ /* 0x000fe80008000000 */
[----:B0-----:R-:W-:Y:S04]  /*4f60*/  STL [R1+0x70], R97 ;  /* 0x0000706101007387 */ /* 0x001fe80000100800 */
[----:B------:R-:W-:Y:S04]  /*4f70*/  LDS.U8 R97, [R2+UR5+0x2008] ;  /* 0x0020080502617984 */ /* 0x000fe80008000000 */
[----:B-1----:R-:W-:Y:S04]  /*4f80*/  STL [R1+0x6c], R96 ;  /* 0x00006c6001007387 */ /* 0x002fe80000100800 */
[----:B------:R-:W0:Y:S04]  /*4f90*/  LDS.U8 R96, [R2+UR5+0x2000] ;  /* 0x0020000502607984 */ /* 0x000e280008000000 */
[----:B------:R-:W-:Y:S04]  /*4fa0*/  LDS.U8 R114, [R2+UR5+0x1000] ;  /* 0x0010000502727984 */ /* 0x000fe80008000000 */
[----:B------:R-:W-:Y:S04]  /*4fb0*/  LDS.U8 R113, [R2+UR5+0x1108] ;  /* 0x0011080502717984 */ /* 0x000fe80008000000 */
[----:B------:R-:W-:Y:S04]  /*4fc0*/  LDS.U8 R112, [R2+UR5+0x1008] ;  /* 0x0010080502707984 */ /* 0x000fe80008000000 */
[----:B------:R-:W-:Y:S04]  /*4fd0*/  LDS.U8 R111, [R2+UR5+0x1100] ;  /* 0x00110005026f7984 */ /* 0x000fe80008000000 */
[----:B------:R-:W-:Y:S04]  /*4fe0*/  LDS.U8 R109, [R2+UR5+0x2180] ;  /* 0x00218005026d7984 */ /* 0x000fe80008000000 */
[----:B0-----:R-:W-:Y:S04]  /*4ff0*/  STL [R1+0x158], R96 ;  /* 0x0001586001007387 */ /* 0x001fe80000100800 */
[----:B------:R-:W0:Y:S04]  /*5000*/  LDS.U8 R96, [R2+UR5+0x2100] ;  /* 0x0021000502607984 */ /* 0x000e280008000000 */
[----:B------:R-:W-:Y:S04]  /*5010*/  STL [R1+0x154], R98 ;  /* 0x0001546201007387 */ /* 0x000fe80000100800 */
[----:B------:R-:W1:Y:S04]  /*5020*/  LDS.U8 R98, [R2+UR5+0x3000] ;  /* 0x0030000502627984 */ /* 0x000e680008000000 */
[----:B------:R-:W-:Y:S04]  /*5030*/  STL [R1+0x150], R97 ;  /* 0x0001506101007387 */ /* 0x000fe80000100800 */
        /* <DEDUP_REMOVED lines=10> */
[----:B------:R-:W-:Y:S04]  /*50e0*/  STL [R1+0x1e8], R0 ;  /* 0x0001e80001007387 */ /* 0x000fe80000100800 */
[----:B---3--:R-:W-:Y:S04]  /*50f0*/  STL [R1+0xec], R97 ;  /* 0x0000ec6101007387 */ /* 0x008fe80000100800 */
[----:B------:R-:W1:Y:S04]  /*5100*/  LDS.U8 R97, [R100+UR5+0x3088] ;  /* 0x0030880564617984 */ /* 0x000e680008000000 */
[----:B------:R-:W3:Y:S04]  /*5110*/  LDS.U8 R0, [R100+UR5+0x3180] ;  /* 0x0031800564007984 */ /* 0x000ee80008000000 */
[----:B------:R-:W-:Y:S04]  /*5120*/  LDS.U8 R100, [R3+UR5+0x2188] ;  /* 0x0021880503647984 */ /* 0x000fe80008000000 */
[----:B------:R-:W-:Y:S04]  /*5130*/  LDS.U8 R98, [R3+UR5+0x88] ;  /* 0x0000880503627984 */ /* 0x000fe80008000000 */
[----:B0-----:R-:W-:Y:S04]  /*5140*/  STL [R1+0xe8], R96 ;  /* 0x0000e86001007387 */ /* 0x001fe80000100800 */
[----:B------:R-:W-:Y:S04]  /*5150*/  LDS.U8 R96, [R3+UR5+0x80] ;  /* 0x0000800503607984 */ /* 0x000fe80008000000 */
[----:B-1----:R-:W-:Y:S04]  /*5160*/  STL [R1+0x188], R97 ;  /* 0x0001886101007387 */ /* 0x002fe80000100800 */
[----:B---3--:R-:W-:Y:S04]  /*5170*/  STL [R1+0x184], R0 ;  /* 0x0001840001007387 */ /* 0x008fe80000100800 */
[----:B------:R-:W0:Y:S04]  /*5180*/  LDS.U8 R0, [R3+UR5+0x2080] ;  /* 0x0020800503007984 */ /* 0x000e280008000000 */
        /* <DEDUP_REMOVED lines=11> */
[----:B------:R-:W2:Y:S04]  /*5240*/  LDS.U8 R3, [R2+UR5+0x80] ;  /* 0x0000800502037984 */ /* 0x000ea80008000000 */
[----:B---3--:R-:W-:Y:S04]  /*5250*/  STL [R1+0x11c], R102 ;  /* 0x00011c6601007387 */ /* 0x008fe80000100800 */
[----:B------:R-:W-:Y:S04]  /*5260*/  LDS.U8 R102, [R2+UR5+0x3188] ;  /* 0x0031880502667984 */ /* 0x000fe80008000000 */
[----:B0-----:R-:W-:Y:S04]  /*5270*/  STL [R1+0x128], R0 ;  /* 0x0001280001007387 */ /* 0x001fe80000100800 */
[----:B------:R-:W0:Y:S04]  /*5280*/  LDS.U8 R0, [R2+UR5+0x188] ;  /* 0x0001880502007984 */ /* 0x000e280008000000 */
[----:B-1----:R-:W-:Y:S04]  /*5290*/  STL [R1+0x124], R100 ;  /* 0x0001246401007387 */ /* 0x002fe80000100800 */
[----:B------:R-:W1:Y:S04]  /*52a0*/  LDS.U8 R100, [R2+UR5+0x88] ;  /* 0x0000880502647984 */ /* 0x000e680008000000 */
[----:B--2---:R-:W-:Y:S04]  /*52b0*/  STL [R1+0x38], R3 ;  /* 0x0000380301007387 */ /* 0x004fe80000100800 */
[----:B------:R-:W2:Y:S04]  /*52c0*/  LDS.U8 R3, [R2+UR5+0x180] ;  /* 0x0001800502037984 */ /* 0x000ea80008000000 */
        /* <DEDUP_REMOVED lines=13> */
[----:B------:R-:W-:Y:S04]  /*53a0*/  LDS.U8 R0, [R2+UR5+0x2088] ;  /* 0x0020880502007984 */ /* 0x000fe80008000000 */
[----:B-1----:R-:W-:Y:S04]  /*53b0*/  STL [R1+0x190], R100 ;  /* 0x0001906401007387 */ /* 0x002fe80000100800 */
[----:B------:R-:W-:Y:S04]  /*53c0*/  LDS.U8 R100, [R2+UR5+0x3088] ;  /* 0x0030880502647984 */ /* 0x000fe80008000000 */
[----:B--2---:R-:W-:Y:S04]  /*53d0*/  STL [R1+0x18c], R3 ;  /* 0x00018c0301007387 */ /* 0x004fe80000100800 */
[----:B------:R-:W-:Y:S04]  /*53e0*/  LDS.U8 R3, [R2+UR5+0x3080] ;  /* 0x0030800502037984 */ /* 0x000fe80008000000 */
[----:B------:R-:W-:Y:S01]  /*53f0*/  LDS.U8 R2, [R2+UR5+0x3180] ;  /* 0x0031800502027984 */ /* 0x000fe20008000000 */
[----:B------:R-:W-:Y:S06]  /*5400*/  BAR.SYNC.DEFER_BLOCKING 0x0 ;  /* 0x0000000000007b1d */ /* 0x000fec0000010000 */
[----:B------:R-:W-:Y:S04]  /*5410*/  STS.U8 [R101+UR5], R94 ;  /* 0x0000005e65007988 */ /* 0x000fe80008000005 */
[----:B------:R-:W-:Y:S04]  /*5420*/  STS.U8 [R101+UR5+0x200], R92 ;  /* 0x0002005c65007988 */ /* 0x000fe80008000005 */
[----:B------:R-:W-:Y:S04]  /*5430*/  STS.U8 [R101+UR5+0x400], R89 ;  /* 0x0004005965007988 */ /* 0x000fe80008000005 */
[----:B------:R-:W-:Y:S04]  /*5440*/  STS.U8 [R101+UR5+0x600], R91 ;  /* 0x0006005b65007988 */ /* 0x000fe80008000005 */
[----:B------:R-:W-:Y:S04]  /*5450*/  STS.U8 [R101+UR5+0x800], R88 ;  /* 0x0008005865007988 */ /* 0x000fe80008000005 */
[----:B------:R-:W-:Y:S04]  /*5460*/  STS.U8 [R101+UR5+0xa00], R90 ;  /* 0x000a005a65007988 */ /* 0x000fe80008000005 */
[----:B------:R-:W-:Y:S04]  /*5470*/  STS.U8 [R101+UR5+0xc00], R87 ;  /* 0x000c005765007988 */ /* 0x000fe80008000005 */
[----:B------:R-:W-:Y:S04]  /*5480*/  STS.U8 [R101+UR5+0xe00], R86 ;  /* 0x000e005665007988 */ /* 0x000fe80008000005 */
[----:B------:R-:W-:Y:S04]  /*5490*/  STS.U8 [R101+UR5+0x1000], R4 ;  /* 0x0010000465007988 */ /* 0x000fe80008000005 */
[----:B------:R0:W-:Y:S04]  /*54a0*/  STS.U8 [R101+UR5+0x1200], R76 ;  /* 0x0012004c65007988 */ /* 0x0001e80008000005 */
[----:B------:R-:W-:Y:S04]  /*54b0*/  STS.U8 [R101+UR5+0x1400], R85 ;  /* 0x0014005565007988 */ /* 0x000fe80008000005 */
[----:B------:R1:W-:Y:S04]  /*54c0*/  STS.U8 [R101+UR5+0x1600], R77 ;  /* 0x0016004d65007988 */ /* 0x0003e80008000005 */
[----:B------:R-:W-:Y:S04]  /*54d0*/  STS.U8 [R101+UR5+0x1800], R84 ;  /* 0x0018005465007988 */ /* 0x000fe80008000005 */
[----:B------:R-:W-:Y:S04]  /*54e0*/  STS.U8 [R101+UR5+0x1a00], R95 ;  /* 0x001a005f65007988 */ /* 0x000fe80008000005 */
[----:B------:R-:W-:Y:S04]  /*54f0*/  STS.U8 [R101+UR5+0x1c00], R79 ;  /* 0x001c004f65007988 */ /* 0x000fe80008000005 */
[----:B----4-:R2:W-:Y:S01]  /*5500*/  STS.U8 [R101+UR5+0x1e00], R78 ;  /* 0x001e004e65007988 */ /* 0x0105e20008000005 */
[----:B------:R-:W-:Y:S01]  /*5510*/  BAR.SYNC.DEFER_BLOCKING 0x0 ;  /* 0x0000000000007b1d */ /* 0x000fe20000010000 */
[----:B0-----:R-:W-:-:S02]  /*5520*/  IMAD R76, R97, 0x100, R96 ;  /* 0x00000100614c7824 */ /* 0x001fc400078e0260 */
[----:B-1----:R-:W-:Y:S01]  /*5530*/  IMAD R77, R99, 0x100, R98 ;  /* 0x00000100634d7824 */ /* 0x002fe200078e0262 */
[----:B------:R-:W-:Y:S02]  /*5540*/  F2FP.F16.E4M3.UNPACK_B R4, R93 ;  /* 0x0000005dff04723e */ /* 0x000fe400020006ff */
[----:B------:R-:W0:Y:S04]  /*5550*/  LDSM.16.M88.4 R96, [R110] ;  /* 0x000000006e60783b */ /* 0x000e280000000200 */
[----:B------:R-:W1:Y:S04]  /*5560*/  LDSM.16.M88.4 R92, [R110+0x800] ;  /* 0x000800006e5c783b */ /* 0x000e680000000200 */
[----:B------:R-:W3:Y:S01]  /*5570*/  LDSM.16.M88.4 R88, [R110+0x1000] ;  /* 0x001000006e58783b */ /* 0x000ee20000000200 */
[----:B--2---:R-:W-:-:S02]  /*5580*/  IMAD R78, R105, 0x100, R104 ;  /* 0x00000100694e7824 */ /* 0x004fc400078e0268 */
[----:B------:R-:W-:Y:S01]  /*5590*/  IMAD R79, R125, 0x100, R124 ;  /* 0x000001007d4f7824 */ /* 0x000fe200078e027c */
[----:B------:R-:W-:Y:S01]  /*55a0*/  F2FP.F16.E4M3.UNPACK_B R5, R5 ;  /* 0x00000005ff05723e */ /* 0x000fe200020006ff */
[----:B------:R-:W2:Y:S01]  /*55b0*/  LDL.LU R125, [R1+0x4] ;  /* 0x00000400017d7983 */ /* 0x000ea20000300800 */
[----:B------:R-:W-:Y:S02]  /*55c0*/  F2FP.F16.E4M3.UNPACK_B R6, R6 ;  /* 0x00000006ff06723e */ /* 0x000fe400020006ff */
[----:B------:R-:W-:Y:S01]  /*55d0*/  F2FP.F16.E4M3.UNPACK_B R7, R7 ;  /* 0x00000007ff07723e */ /* 0x000fe200020006ff */
[----:B------:R-:W4:Y:S01]  /*55e0*/  LDL.LU R124, [R1] ;  /* 0x00000000017c7983 */ /* 0x000f220000300800 */
[----:B------:R-:W-:Y:S02]  /*55f0*/  F2FP.F16.E4M3.UNPACK_B R80, R80 ;  /* 0x00000050ff50723e */ /* 0x000fe400020006ff */
[----:B------:R-:W-:Y:S02]  /*5600*/  F2FP.F16.E4M3.UNPACK_B R81, R81 ;  /* 0x00000051ff51723e */ /* 0x000fe400020006ff */
[----:B------:R-:W-:-:S02]  /*5610*/  F2FP.F16.E4M3.UNPACK_B R82, R82 ;  /* 0x00000052ff52723e */ /* 0x000fc400020006ff */
[----:B------:R-:W-:Y:S02]  /*5620*/  F2FP.F16.E4M3.UNPACK_B R83, R83 ;  /* 0x00000053ff53723e */ /* 0x000fe400020006ff */
[----:B------:R-:W-:Y:S02]  /*5630*/  F2FP.F16.E4M3.UNPACK_B R8, R8 ;  /* 0x00000008ff08723e */ /* 0x000fe400020006ff */
[----:B------:R-:W-:Y:S02]  /*5640*/  F2FP.F16.E4M3.UNPACK_B R9, R9 ;  /* 0x00000009ff09723e */ /* 0x000fe400020006ff */
[----:B------:R-:W-:Y:S02]  /*5650*/  F2FP.F16.E4M3.UNPACK_B R10, R10 ;  /* 0x0000000aff0a723e */ /* 0x000fe400020006ff */
[----:B------:R-:W-:Y:S02]  /*5660*/  F2FP.F16.E4M3.UNPACK_B R11, R11 ;  /* 0x0000000bff0b723e */ /* 0x000fe400020006ff */
[----:B------:R-:W-:-:S02]  /*5670*/  F2FP.F16.E4M3.UNPACK_B R76, R76 ;  /* 0x0000004cff4c723e */ /* 0x000fc400020006ff */
[----:B------:R-:W-:Y:S02]  /*5680*/  F2FP.F16.E4M3.UNPACK_B R77, R77 ;  /* 0x0000004dff4d723e */ /* 0x000fe400020006ff */
[----:B------:R-:W-:Y:S02]  /*5690*/  F2FP.F16.E4M3.UNPACK_B R78, R78 ;  /* 0x0000004eff4e723e */ /* 0x000fe400020006ff */
[----:B------:R-:W-:Y:S02]  /*56a0*/  F2FP.F16.E4M3.UNPACK_B R79, R79 ;  /* 0x0000004fff4f723e */ /* 0x000fe400020006ff */
[----:B0-----:R-:W-:Y:S02]  /*56b0*/  F2FP.F16.E4M3.UNPACK_B R84, R96 ;  /* 0x00000060ff54723e */ /* 0x001fe400020006ff */
[----:B------:R-:W-:-:S07]  /*56c0*/  F2FP.F16.E4M3.UNPACK_B R85, R97 ;  /* 0x00000061ff55723e */ /* 0x000fce00020006ff */
[-C--:B------:R-:W-:Y:S08]  /*56d0*/  HMMA.16816.F32 R60, R4, R84.reuse, R60 ;  /* 0x00000054043c723c */ /* 0x080ff0000000183c */
[-C--:B------:R-:W-:Y:S08]  /*56e0*/  HMMA.16816.F32 R20, R8, R84.reuse, R20 ;  /* 0x000000540814723c */ /* 0x080ff00000001814 */
[-C--:B------:R-:W-:Y:S08]  /*56f0*/  HMMA.16816.F32 R36, R80, R84.reuse, R36 ;  /* 0x000000545024723c */ /* 0x080ff00000001824 */
[----:B------:R-:W-:Y:S01]  /*5700*/  HMMA.16816.F32 R56, R76, R84, R56 ;  /* 0x000000544c38723c */ /* 0x000fe20000001838 */
[----:B-1----:R-:W-:-:S02]  /*5710*/  F2FP.F16.E4M3.UNPACK_B R84, R92 ;  /* 0x0000005cff54723e */ /* 0x002fc400020006ff */
[----:B------:R-:W-:-:S07]  /*5720*/  F2FP.F16.E4M3.UNPACK_B R85, R93 ;  /* 0x0000005dff55723e */ /* 0x000fce00020006ff */
[-C--:B------:R-:W-:Y:S08]  /*5730*/  HMMA.16816.F32 R52, R4, R84.reuse, R52 ;  /* 0x000000540434723c */ /* 0x080ff00000001834 */
[-C--:B------:R-:W-:Y:S08]  /*5740*/  HMMA.16816.F32 R24, R8, R84.reuse, R24 ;  /* 0x000000540818723c */ /* 0x080ff00000001818 */
[-C--:B------:R-:W-:Y:S08]  /*5750*/  HMMA.16816.F32 R40, R80, R84.reuse, R40 ;  /* 0x000000545028723c */ /* 0x080ff00000001828 */
[----:B------:R-:W-:Y:S01]  /*5760*/  HMMA.16816.F32 R64, R76, R84, R64 ;  /* 0x000000544c40723c */ /* 0x000fe20000001840 */
[----:B---3--:R-:W-:-:S02]  /*5770*/  F2FP.F16.E4M3.UNPACK_B R84, R88 ;  /* 0x00000058ff54723e */ /* 0x008fc400020006ff */
[----:B------:R-:W-:-:S07]  /*5780*/  F2FP.F16.E4M3.UNPACK_B R85, R89 ;  /* 0x00000059ff55723e */ /* 0x000fce00020006ff */
[-C--:B------:R-:W-:Y:S08]  /*5790*/  HMMA.16816.F32 R12, R4, R84.reuse, R12 ;  /* 0x00000054040c723c */ /* 0x080ff0000000180c */
[-C--:B------:R-:W-:Y:S08]  /*57a0*/  HMMA.16816.F32 R28, R8, R84.reuse, R28 ;  /* 0x00000054081c723c */ /* 0x080ff0000000181c */
[-C--:B------:R-:W-:Y:S08]  /*57b0*/  HMMA.16816.F32 R44, R80, R84.reuse, R44 ;  /* 0x00000054502c723c */ /* 0x080ff0000000182c */
[----:B------:R-:W-:Y:S01]  /*57c0*/  HMMA.16816.F32 R68, R76, R84, R68 ;  /* 0x000000544c44723c */ /* 0x000fe20000001844 */
[----:B------:R-:W0:Y:S02]  /*57d0*/  LDSM.16.M88.4 R84, [R110+0x1800] ;  /* 0x001800006e54783b */ /* 0x000e240000000200 */
[----:B0-----:R-:W-:-:S02]  /*57e0*/  F2FP.F16.E4M3.UNPACK_B R104, R84 ;  /* 0x00000054ff68723e */ /* 0x001fc400020006ff */
[----:B------:R-:W-:-:S07]  /*57f0*/  F2FP.F16.E4M3.UNPACK_B R105, R85 ;  /* 0x00000055ff69723e */ /* 0x000fce00020006ff */
[-C--:B------:R-:W-:Y:S01]  /*5800*/  HMMA.16816.F32 R48, R80, R104.reuse, R48 ;  /* 0x000000685030723c */ /* 0x080fe20000001830 */
[----:B------:R-:W3:Y:S04]  /*5810*/  LDL.LU R80, [R1+0x34] ;  /* 0x0000340001507983 */ /* 0x000ee80000300800 */
[----:B------:R-:W2:Y:S03]  /*5820*/  LDL.LU R81, [R1+0x2c] ;  /* 0x00002c0001517983 */ /* 0x000ea60000300800 */
[-C--:B------:R-:W-:Y:S01]  /*5830*/  HMMA.16816.F32 R16, R4, R104.reuse, R16 ;  /* 0x000000680410723c */ /* 0x080fe20000001810 */
[----:B------:R-:W2:Y:S04]  /*5840*/  LDL.LU R82, [R1+0x24] ;  /* 0x0000240001527983 */ /* 0x000ea80000300800 */
[----:B------:R-:W2:Y:S03]  /*5850*/  LDL.LU R83, [R1+0x1c] ;  /* 0x00001c0001537983 */ /* 0x000ea60000300800 */
[----:B------:R-:W-:Y:S01]  /*5860*/  HMMA.16816.F32 R32, R8, R104, R32 ;  /* 0x000000680820723c */ /* 0x000fe20000001820 */
[----:B------:R-:W-:-:S07]  /*5870*/  F2FP.F16.E4M3.UNPACK_B R10, R96.H1 ;  /* 0x00000060ff0a723e */ /* 0x000fce00030006ff */
[----:B------:R-:W-:Y:S01]  /*5880*/  HMMA.16816.F32 R72, R76, R104, R72 ;  /* 0x000000684c48723c */ /* 0x000fe20000001848 */
[----:B------:R-:W2:Y:S01]  /*5890*/  LDL.LU R104, [R1+0x5c] ;  /* 0x00005c0001687983 */ /* 0x000ea20000300800 */
[----:B------:R-:W-:Y:S02]  /*58a0*/  F2FP.F16.E4M3.UNPACK_B R76, R103 ;  /* 0x00000067ff4c723e */ /* 0x000fe400020006ff */
[----:B------:R-:W-:Y:S01]  /*58b0*/  F2FP.F16.E4M3.UNPACK_B R77, R106 ;  /* 0x0000006aff4d723e */ /* 0x000fe200020006ff */
[----:B------:R-:W2:Y:S01]  /*58c0*/  LDL.LU R105, [R1+0x58] ;  /* 0x0000580001697983 */ /* 0x000ea20000300800 */
[----:B------:R-:W-:-:S03]  /*58d0*/  F2FP.F16.E4M3.UNPACK_B R78, R107 ;  /* 0x0000006bff4e723e */ /* 0x000fc600020006ff */
[----:B------:R-:W2:Y:S01]  /*58e0*/  LDL.LU R103, [R1+0x20] ;  /* 0x0000200001677983 */ /* 0x000ea20000300800 */
[----:B------:R-:W-:-:S03]  /*58f0*/  F2FP.F16.E4M3.UNPACK_B R79, R108 ;  /* 0x0000006cff4f723e */ /* 0x000fc600020006ff */
[----:B------:R-:W2:Y:S04]  /*5900*/  LDL.LU R106, [R1+0x28] ;  /* 0x00002800016a7983 */ /* 0x000ea80000300800 */
[----:B------:R-:W2:Y:S04]  /*5910*/  LDL.LU R107, [R1+0x30] ;  /* 0x00003000016b7983 */ /* 0x000ea80000300800 */
[----:B------:R-:W3:Y:S04]  /*5920*/  LDL.LU R108, [R1+0x38] ;  /* 0x00003800016c7983 */ /* 0x000ee80000300800 */
[----:B------:R-:W2:Y:S01]  /*5930*/  LDL.LU R96, [R1+0x14] ;  /* 0x0000140001607983 */ /* 0x000ea20000300800 */
[----:B------:R-:W-:-:S02]  /*5940*/  F2FP.F16.E4M3.UNPACK_B R11, R97.H1 ;  /* 0x00000061ff0b723e */ /* 0x000fc400030006ff */
[----:B------:R-:W-:Y:S02]  /*5950*/  F2FP.F16.E4M3.UNPACK_B R4, R92.H1 ;  /* 0x0000005cff04723e */ /* 0x000fe400030006ff */
[----:B------:R-:W-:Y:S02]  /*5960*/  F2FP.F16.E4M3.UNPACK_B R5, R93.H1 ;  /* 0x0000005dff05723e */ /* 0x000fe400030006ff */
[----:B------:R-:W-:Y:S02]  /*5970*/  F2FP.F16.E4M3.UNPACK_B R6, R88.H1 ;  /* 0x00000058ff06723e */ /* 0x000fe400030006ff */
[----:B------:R-:W-:Y:S02]  /*5980*/  F2FP.F16.E4M3.UNPACK_B R7, R89.H1 ;  /* 0x00000059ff07723e */ /* 0x000fe400030006ff */
[----:B------:R-:W-:Y:S02]  /*5990*/  F2FP.F16.E4M3.UNPACK_B R8, R84.H1 ;  /* 0x00000054ff08723e */ /* 0x000fe400030006ff */
[----:B------:R-:W-:Y:S01]  /*59a0*/  F2FP.F16.E4M3.UNPACK_B R9, R85.H1 ;  /* 0x00000055ff09723e */ /* 0x000fe200030006ff */
[C---:B------:R-:W-:Y:S01]  /*59b0*/  HMMA.16816.F32 R60, R76.reuse, R10, R60 ;  /* 0x0000000a4c3c723c */ /* 0x040fe2000000183c */
[----:B------:R-:W3:Y:S04]  /*59c0*/  LDL.LU R89, [R1+0x54] ;  /* 0x0000540001597983 */ /* 0x000ee80000300800 */
[----:B------:R-:W3:Y:S03]  /*59d0*/  LDL.LU R88, [R1+0x50] ;  /* 0x0000500001587983 */ /* 0x000ee60000300800 */
[C---:B------:R-:W-:Y:S01]  /*59e0*/  HMMA.16816.F32 R52, R76.reuse, R4, R52 ;  /* 0x000000044c34723c */ /* 0x040fe20000001834 */
[----:B------:R-:W3:Y:S04]  /*59f0*/  LDL.LU R93, [R1+0x4c] ;  /* 0x00004c00015d7983 */ /* 0x000ee80000300800 */
[----:B------:R-:W3:Y:S03]  /*5a00*/  LDL.LU R92, [R1+0x48] ;  /* 0x00004800015c7983 */ /* 0x000ee60000300800 */
[C---:B------:R-:W-:Y:S08]  /*5a10*/  HMMA.16816.F32 R12, R76.reuse, R6, R12 ;  /* 0x000000064c0c723c */ /* 0x040ff0000000180c */
[----:B------:R-:W-:Y:S01]  /*5a20*/  HMMA.16816.F32 R16, R76, R8, R16 ;  /* 0x000000084c10723c */ /* 0x000fe20000001810 */
[----:B------:R-:W-:-:S02]  /*5a30*/  IMAD R76, R117, 0x100, R118 ;  /* 0x00000100754c7824 */ /* 0x000fc400078e0276 */
[----:B------:R-:W-:Y:S02]  /*5a40*/  IMAD R77, R115, 0x100, R116 ;  /* 0x00000100734d7824 */ /* 0x000fe400078e0274 */
[----:B------:R-:W-:Y:S02]  /*5a50*/  IMAD R78, R113, 0x100, R114 ;  /* 0x00000100714e7824 */ /* 0x000fe400078e0272 */
[----:B------:R-:W-:Y:S01]  /*5a60*/  IMAD R79, R111, 0x100, R112 ;  /* 0x000001006f4f7824 */ /* 0x000fe200078e0270 */
[----:B------:R-:W-:Y:S02]  /*5a70*/  F2FP.F16.E4M3.UNPACK_B R76, R76 ;  /* 0x0000004cff4c723e */ /* 0x000fe400020006ff */
[----:B------:R-:W-:Y:S02]  /*5a80*/  F2FP.F16.E4M3.UNPACK_B R77, R77 ;  /* 0x0000004dff4d723e */ /* 0x000fe400020006ff */
[----:B------:R-:W-:Y:S02]  /*5a90*/  F2FP.F16.E4M3.UNPACK_B R78, R78 ;  /* 0x0000004eff4e723e */ /* 0x000fe400020006ff */
[----:B------:R-:W-:-:S07]  /*5aa0*/  F2FP.F16.E4M3.UNPACK_B R79, R79 ;  /* 0x0000004fff4f723e */ /* 0x000fce00020006ff */
[C---:B------:R-:W-:Y:S08]  /*5ab0*/  HMMA.16816.F32 R20, R76.reuse, R10, R20 ;  /* 0x0000000a4c14723c */ /* 0x040ff00000001814 */
[C---:B------:R-:W-:Y:S08]  /*5ac0*/  HMMA.16816.F32 R24, R76.reuse, R4, R24 ;  /* 0x000000044c18723c */ /* 0x040ff00000001818 */
[C---:B------:R-:W-:Y:S08]  /*5ad0*/  HMMA.16816.F32 R28, R76.reuse, R6, R28 ;  /* 0x000000064c1c723c */ /* 0x040ff0000000181c */
[----:B------:R-:W-:Y:S01]  /*5ae0*/  HMMA.16816.F32 R32, R76, R8, R32 ;  /* 0x000000084c20723c */ /* 0x000fe20000001820 */
[----:B----4-:R-:W-:-:S02]  /*5af0*/  IMAD R77, R123, 0x100, R124 ;  /* 0x000001007b4d7824 */ /* 0x010fc400078e027c */
[----:B--2---:R-:W-:Y:S02]  /*5b00*/  IMAD R76, R125, 0x100, R96 ;  /* 0x000001007d4c7824 */ /* 0x004fe400078e0260 */
[----:B------:R-:W2:Y:S04]  /*5b10*/  LDL.LU R125, [R1+0x44] ;  /* 0x00004400017d7983 */ /* 0x000ea80000300800 */
[----:B------:R-:W2:Y:S01]  /*5b20*/  LDL.LU R124, [R1+0x40] ;  /* 0x00004000017c7983 */ /* 0x000ea20000300800 */
[----:B------:R-:W-:Y:S02]  /*5b30*/  IMAD R78, R121, 0x100, R122 ;  /* 0x00000100794e7824 */ /* 0x000fe400078e027a */
[----:B------:R-:W-:Y:S01]  /*5b40*/  IMAD R79, R119, 0x100, R120 ;  /* 0x00000100774f7824 */ /* 0x000fe200078e0278 */
[----:B------:R-:W-:Y:S01]  /*5b50*/  F2FP.F16.E4M3.UNPACK_B R76, R76 ;  /* 0x0000004cff4c723e */ /* 0x000fe200020006ff */
[----:B------:R-:W4:Y:S01]  /*5b60*/  LDL.LU R97, [R1+0x90] ;  /* 0x0000900001617983 */ /* 0x000f220000300800 */
[----:B------:R-:W-:-:S02]  /*5b70*/  F2FP.F16.E4M3.UNPACK_B R77, R77 ;  /* 0x0000004dff4d723e */ /* 0x000fc400020006ff */
[----:B------:R-:W-:Y:S01]  /*5b80*/  F2FP.F16.E4M3.UNPACK_B R78, R78 ;  /* 0x0000004eff4e723e */ /* 0x000fe200020006ff */
[----:B------:R-:W4:Y:S01]  /*5b90*/  LDL.LU R96, [R1+0x88] ;  /* 0x0000880001607983 */ /* 0x000f220000300800 */
[----:B------:R-:W-:Y:S01]  /*5ba0*/  F2FP.F16.E4M3.UNPACK_B R79, R79 ;  /* 0x0000004fff4f723e */ /* 0x000fe200020006ff */
[----:B---3--:R-:W-:Y:S02]  /*5bb0*/  IMAD R80, R80, 0x100, R108 ;  /* 0x0000010050507824 */ /* 0x008fe400078e026c */
[----:B------:R-:W-:Y:S01]  /*5bc0*/  IMAD R81, R81, 0x100, R107 ;  /* 0x0000010051517824 */ /* 0x000fe200078e026b */
[----:B------:R-:W3:Y:S01]  /*5bd0*/  LDL.LU R108, [R1+0x84] ;  /* 0x00008400016c7983 */ /* 0x000ee20000300800 */
[----:B------:R-:W-:Y:S02]  /*5be0*/  IMAD R82, R82, 0x100, R106 ;  /* 0x0000010052527824 */ /* 0x000fe400078e026a */
[----:B------:R-:W-:Y:S01]  /*5bf0*/  IMAD R83, R83, 0x100, R103 ;  /* 0x0000010053537824 */ /* 0x000fe200078e0267 */
[C---:B------:R-:W-:Y:S01]  /*5c00*/  HMMA.16816.F32 R36, R76.reuse, R10, R36 ;  /* 0x0000000a4c24723c */ /* 0x040fe20000001824 */
[----:B------:R-:W3:Y:S04]  /*5c10*/  LDL.LU R107, [R1+0x80] ;  /* 0x00008000016b7983 */ /* 0x000ee80000300800 */
[----:B------:R-:W3:Y:S03]  /*5c20*/  LDL.LU R106, [R1+0x7c] ;  /* 0x00007c00016a7983 */ /* 0x000ee60000300800 */
[C---:B------:R-:W-:Y:S01]  /*5c30*/  HMMA.16816.F32 R40, R76.reuse, R4, R40 ;  /* 0x000000044c28723c */ /* 0x040fe20000001828 */
[----:B------:R-:W3:Y:S07]  /*5c40*/  LDL.LU R103, [R1+0x78] ;  /* 0x0000780001677983 */ /* 0x000eee0000300800 */
[C---:B------:R-:W-:Y:S08]  /*5c50*/  HMMA.16816.F32 R44, R76.reuse, R6, R44 ;  /* 0x000000064c2c723c */ /* 0x040ff0000000182c */
[----:B------:R-:W-:Y:S01]  /*5c60*/  HMMA.16816.F32 R48, R76, R8, R48 ;  /* 0x000000084c30723c */ /* 0x000fe20000001830 */
[----:B------:R-:W-:-:S02]  /*5c70*/  F2FP.F16.E4M3.UNPACK_B R76, R80 ;  /* 0x00000050ff4c723e */ /* 0x000fc400020006ff */
[----:B------:R-:W-:Y:S02]  /*5c80*/  F2FP.F16.E4M3.UNPACK_B R77, R81 ;  /* 0x00000051ff4d723e */ /* 0x000fe400020006ff */
[----:B------:R-:W-:Y:S02]  /*5c90*/  F2FP.F16.E4M3.UNPACK_B R78, R82 ;  /* 0x00000052ff4e723e */ /* 0x000fe400020006ff */
[----:B------:R-:W-:-:S07]  /*5ca0*/  F2FP.F16.E4M3.UNPACK_B R79, R83 ;  /* 0x00000053ff4f723e */ /* 0x000fce00020006ff */
[C---:B------:R-:W-:Y:S01]  /*5cb0*/  HMMA.16816.F32 R64, R76.reuse, R4, R64 ;  /* 0x000000044c40723c */ /* 0x040fe20000001840 */
[----:B------:R-:W-:Y:S02]  /*5cc0*/  IMAD R4, R105, 0x100, R104 ;  /* 0x0000010069047824 */ /* 0x000fe400078e0268 */
[----:B------:R-:W3:Y:S04]  /*5cd0*/  LDL.LU R104, [R1+0x70] ;  /* 0x0000700001687983 */ /* 0x000ee80000300800 */
[----:B------:R-:W3:Y:S04]  /*5ce0*/  LDL.LU R105, [R1+0x6c] ;  /* 0x00006c0001697983 */ /* 0x000ee80000300800 */
[----:B------:R-:W3:Y:S01]  /*5cf0*/  LDL.LU R113, [R1+0xd8] ;  /* 0x0000d80001717983 */ /* 0x000ee20000300800 */
[----:B------:R-:W-:Y:S03]  /*5d00*/  HMMA.16816.F32 R68, R76, R6, R68 ;  /* 0x000000064c44723c */ /* 0x000fe60000001844 */
[----:B------:R-:W3:Y:S04]  /*5d10*/  LDL.LU R114, [R1+0xd0] ;  /* 0x0000d00001727983 */ /* 0x000ee80000300800 */
[----:B------:R-:W3:Y:S04]  /*5d20*/  LDL.LU R115, [R1+0xc4] ;  /* 0x0000c40001737983 */ /* 0x000ee80000300800 */
[----:B------:R-:W3:Y:S04]  /*5d30*/  LDL.LU R116, [R1+0xac] ;  /* 0x0000ac0001747983 */ /* 0x000ee80000300800 */
[----:B------:R-:W3:Y:S04]  /*5d40*/  LDL.LU R117, [R1+0xe4] ;  /* 0x0000e40001757983 */ /* 0x000ee80000300800 */
[----:B------:R-:W3:Y:S01]  /*5d50*/  LDL.LU R118, [R1+0xe0] ;  /* 0x0000e00001767983 */ /* 0x000ee20000300800 */
[----:B--2---:R-:W-:-:S03]  /*5d60*/  IMAD R7, R124, 0x100, R125 ;  /* 0x000001007c077824 */ /* 0x004fc600078e027d */
[----:B------:R-:W2:Y:S04]  /*5d70*/  LDL.LU R125, [R1+0xec] ;  /* 0x0000ec00017d7983 */ /* 0x000ea80000300800 */
[----:B------:R-:W2:Y:S01]  /*5d80*/  LDL.LU R124, [R1+0xe8] ;  /* 0x0000e800017c7983 */ /* 0x000ea20000300800 */
[----:B------:R-:W-:-:S03]  /*5d90*/  IMAD R5, R88, 0x100, R89 ;  /* 0x0000010058057824 */ /* 0x000fc600078e0259 */
[----:B------:R-:W2:Y:S01]  /*5da0*/  LDL.LU R85, [R1+0x110] ;  /* 0x0001100001557983 */ /* 0x000ea20000300800 */
[----:B------:R-:W-:-:S03]  /*5db0*/  IMAD R6, R92, 0x100, R93 ;  /* 0x000001005c067824 */ /* 0x000fc600078e025d */
[----:B------:R-:W2:Y:S01]  /*5dc0*/  LDL.LU R84, [R1+0x10c] ;  /* 0x00010c0001547983 */ /* 0x000ea20000300800 */
[----:B----4-:R-:W-:-:S03]  /*5dd0*/  IMAD R80, R96, 0x100, R97 ;  /* 0x0000010060507824 */ /* 0x010fc600078e0261 */
[----:B------:R-:W4:Y:S04]  /*5de0*/  LDL.LU R89, [R1+0x118] ;  /* 0x0001180001597983 */ /* 0x000f280000300800 */
[----:B------:R-:W4:Y:S04]  /*5df0*/  LDL.LU R88, [R1+0x114] ;  /* 0x0001140001587983 */ /* 0x000f280000300800 */
[----:B------:R-:W4:Y:S04]  /*5e00*/  LDL.LU R93, [R1+0x120] ;  /* 0x00012000015d7983 */ /* 0x000f280000300800 */
[----:B------:R-:W4:Y:S04]  /*5e10*/  LDL.LU R92, [R1+0x11c] ;  /* 0x00011c00015c7983 */ /* 0x000f280000300800 */
[----:B------:R-:W4:Y:S04]  /*5e20*/  LDL.LU R97, [R1+0x128] ;  /* 0x0001280001617983 */ /* 0x000f280000300800 */
[----:B------:R-:W4:Y:S01]  /*5e30*/  LDL.LU R96, [R1+0x124] ;  /* 0x0001240001607983 */ /* 0x000f220000300800 */
[----:B---3--:R-:W-:Y:S01]  /*5e40*/  IMAD R81, R107, 0x100, R108 ;  /* 0x000001006b517824 */ /* 0x008fe200078e026c */
[----:B------:R-:W-:Y:S01]  /*5e50*/  HMMA.16816.F32 R56, R76, R10, R56 ;  /* 0x0000000a4c38723c */ /* 0x000fe20000001838 */
[----:B------:R-:W-:Y:S01]  /*5e60*/  IMAD R82, R103, 0x100, R106 ;  /* 0x0000010067527824 */ /* 0x000fe200078e026a */
[----:B------:R-:W3:Y:S01]  /*5e70*/  LDL.LU R108, [R1+0x130] ;  /* 0x00013000016c7983 */ /* 0x000ee20000300800 */
[----:B------:R-:W-:-:S03]  /*5e80*/  F2FP.F16.E4M3.UNPACK_B R10, R98 ;  /* 0x00000062ff0a723e */ /* 0x000fc600020006ff */
[----:B------:R-:W3:Y:S02]  /*5e90*/  LDL.LU R107, [R1+0x12c] ;  /* 0x00012c00016b7983 */ /* 0x000ee40000300800 */
[----:B------:R-:W-:Y:S01]  /*5ea0*/  HMMA.16816.F32 R72, R76, R8, R72 ;  /* 0x000000084c48723c */ /* 0x000fe20000001848 */
[----:B------:R-:W-:Y:S01]  /*5eb0*/  F2FP.F16.E4M3.UNPACK_B R76, R4 ;  /* 0x00000004ff4c723e */ /* 0x000fe200020006ff */
[----:B------:R-:W3:Y:S01]  /*5ec0*/  LDL.LU R106, [R1+0x138] ;  /* 0x00013800016a7983 */ /* 0x000ee20000300800 */
[----:B------:R-:W-:Y:S02]  /*5ed0*/  F2FP.F16.E4M3.UNPACK_B R77, R5 ;  /* 0x00000005ff4d723e */ /* 0x000fe400020006ff */
[----:B------:R-:W-:Y:S01]  /*5ee0*/  F2FP.F16.E4M3.UNPACK_B R78, R6 ;  /* 0x00000006ff4e723e */ /* 0x000fe200020006ff */
[----:B------:R-:W3:Y:S01]  /*5ef0*/  LDL.LU R103, [R1+0x134] ;  /* 0x0001340001677983 */ /* 0x000ee20000300800 */
[----:B------:R-:W-:Y:S02]  /*5f00*/  F2FP.F16.E4M3.UNPACK_B R79, R7 ;  /* 0x00000007ff4f723e */ /* 0x000fe400020006ff */
[----:B------:R-:W-:-:S02]  /*5f10*/  F2FP.F16.E4M3.UNPACK_B R11, R99 ;  /* 0x00000063ff0b723e */ /* 0x000fc400020006ff */
[----:B------:R-:W-:Y:S02]  /*5f20*/  F2FP.F16.E4M3.UNPACK_B R8, R94 ;  /* 0x0000005eff08723e */ /* 0x000fe400020006ff */
[----:B------:R-:W-:Y:S01]  /*5f30*/  F2FP.F16.E4M3.UNPACK_B R9, R95 ;  /* 0x0000005fff09723e */ /* 0x000fe200020006ff */
[----:B------:R-:W-:Y:S01]  /*5f40*/  IMAD R83, R105, 0x100, R104 ;  /* 0x0000010069537824 */ /* 0x000fe200078e0268 */
[----:B------:R-:W-:Y:S01]  /*5f50*/  F2FP.F16.E4M3.UNPACK_B R6, R90 ;  /* 0x0000005aff06723e */ /* 0x000fe200020006ff */
[----:B------:R-:W3:Y:S01]  /*5f60*/  LDL.LU R104, [R1+0x140] ;  /* 0x0001400001687983 */ /* 0x000ee20000300800 */
[----:B------:R-:W-:Y:S02]  /*5f70*/  F2FP.F16.E4M3.UNPACK_B R7, R91 ;  /* 0x0000005bff07723e */ /* 0x000fe400020006ff */
[----:B------:R-:W-:Y:S01]  /*5f80*/  F2FP.F16.E4M3.UNPACK_B R4, R86 ;  /* 0x00000056ff04723e */ /* 0x000fe200020006ff */
[----:B------:R-:W3:Y:S01]  /*5f90*/  LDL.LU R105, [R1+0x13c] ;  /* 0x00013c0001697983 */ /* 0x000ee20000300800 */
[----:B------:R-:W-:Y:S01]  /*5fa0*/  F2FP.F16.E4M3.UNPACK_B R5, R87 ;  /* 0x00000057ff05723e */ /* 0x000fe200020006ff */
[C---:B------:R-:W-:Y:S08]  /*5fb0*/  HMMA.16816.F32 R60, R76.reuse, R10, R60 ;  /* 0x0000000a4c3c723c */ /* 0x040ff0000000183c */
[C---:B------:R-:W-:Y:S08]  /*5fc0*/  HMMA.16816.F32 R52, R76.reuse, R8, R52 ;  /* 0x000000084c34723c */ /* 0x040ff00000001834 */
[C---:B------:R-:W-:Y:S08]  /*5fd0*/  HMMA.16816.F32 R12, R76.reuse, R6, R12 ;  /* 0x000000064c0c723c */ /* 0x040ff0000000180c */
[----:B------:R-:W-:Y:S01]  /*5fe0*/  HMMA.16816.F32 R16, R76, R4, R16 ;  /* 0x000000044c10723c */ /* 0x000fe20000001810 */
[----:B------:R-:W-:Y:S01]  /*5ff0*/  F2FP.F16.E4M3.UNPACK_B R76, R80 ;  /* 0x00000050ff4c723e */ /* 0x000fe200020006ff */
[----:B--2---:R-:W-:-:S02]  /*6000*/  IMAD R80, R124, 0x100, R125 ;  /* 0x000001007c507824 */ /* 0x004fc400078e027d */
[----:B------:R-:W2:Y:S04]  /*6010*/  LDL.LU R125, [R1+0x148] ;  /* 0x00014800017d7983 */ /* 0x000ea80000300800 */
[----:B------:R-:W2:Y:S01]  /*6020*/  LDL.LU R124, [R1+0x144] ;  /* 0x00014400017c7983 */ /* 0x000ea20000300800 */
[----:B------:R-:W-:Y:S02]  /*6030*/  F2FP.F16.E4M3.UNPACK_B R77, R81 ;  /* 0x00000051ff4d723e */ /* 0x000fe400020006ff */
[----:B------:R-:W-:Y:S02]  /*6040*/  F2FP.F16.E4M3.UNPACK_B R78, R82 ;  /* 0x00000052ff4e723e */ /* 0x000fe400020006ff */
[----:B------:R-:W-:Y:S01]  /*6050*/  F2FP.F16.E4M3.UNPACK_B R79, R83 ;  /* 0x00000053ff4f723e */ /* 0x000fe200020006ff */
[----:B------:R-:W-:-:S02]  /*6060*/  IMAD R81, R114, 0x100, R113 ;  /* 0x0000010072517824 */ /* 0x000fc400078e0271 */
[----:B------:R-:W-:Y:S02]  /*6070*/  IMAD R83, R116, 0x100, R115 ;  /* 0x0000010074537824 */ /* 0x000fe400078e0273 */
[----:B------:R-:W-:Y:S02]  /*6080*/  IMAD R82, R118, 0x100, R117 ;  /* 0x0000010076527824 */ /* 0x000fe400078e0275 */
[C---:B------:R-:W-:Y:S01]  /*6090*/  HMMA.16816.F32 R20, R76.reuse, R10, R20 ;  /* 0x0000000a4c14723c */ /* 0x040fe20000001814 */
[----:B------:R-:W2:Y:S04]  /*60a0*/  LDL.LU R117, [R1+0x158] ;  /* 0x0001580001757983 */ /* 0x000ea80000300800 */
[----:B------:R-:W2:Y:S03]  /*60b0*/  LDL.LU R118, [R1+0x154] ;  /* 0x0001540001767983 */ /* 0x000ea60000300800 */
[C---:B------:R-:W-:Y:S08]  /*60c0*/  HMMA.16816.F32 R24, R76.reuse, R8, R24 ;  /* 0x000000084c18723c */ /* 0x040ff00000001818 */
[C---:B------:R-:W-:Y:S08]  /*60d0*/  HMMA.16816.F32 R28, R76.reuse, R6, R28 ;  /* 0x000000064c1c723c */ /* 0x040ff0000000181c */
[----:B------:R-:W-:Y:S01]  /*60e0*/  HMMA.16816.F32 R32, R76, R4, R32 ;  /* 0x000000044c20723c */ /* 0x000fe20000001820 */
[----:B------:R-:W-:-:S02]  /*60f0*/  F2FP.F16.E4M3.UNPACK_B R76, R81 ;  /* 0x00000051ff4c723e */ /* 0x000fc400020006ff */
[----:B------:R-:W-:Y:S02]  /*6100*/  F2FP.F16.E4M3.UNPACK_B R77, R83 ;  /* 0x00000053ff4d723e */ /* 0x000fe400020006ff */
[----:B------:R-:W-:Y:S02]  /*6110*/  F2FP.F16.E4M3.UNPACK_B R78, R82 ;  /* 0x00000052ff4e723e */ /* 0x000fe400020006ff */
[----:B------:R-:W-:Y:S01]  /*6120*/  F2FP.F16.E4M3.UNPACK_B R79, R80 ;  /* 0x00000050ff4f723e */ /* 0x000fe200020006ff */
[----:B------:R-:W-:Y:S02]  /*6130*/  IMAD R83, R84, 0x100, R85 ;  /* 0x0000010054537824 */ /* 0x000fe400078e0255 */
[----:B----4-:R-:W-:Y:S01]  /*6140*/  IMAD R82, R88, 0x100, R89 ;  /* 0x0000010058527824 */ /* 0x010fe200078e0259 */
[----:B------:R-:W4:Y:S01]  /*6150*/  LDL.LU R85, [R1+0x150] ;  /* 0x0001500001557983 */ /* 0x000f220000300800 */
[----:B------:R-:W-:Y:S02]  /*6160*/  IMAD R81, R92, 0x100, R93 ;  /* 0x000001005c517824 */ /* 0x000fe400078e025d */
[----:B------:R-:W-:Y:S01]  /*6170*/  IMAD R80, R96, 0x100, R97 ;  /* 0x0000010060507824 */ /* 0x000fe200078e0261 */
[----:B------:R-:W4:Y:S01]  /*6180*/  LDL.LU R84, [R1+0x14c] ;  /* 0x00014c0001547983 */ /* 0x000f220000300800 */
[C---:B------:R-:W-:Y:S03]  /*6190*/  HMMA.16816.F32 R36, R76.reuse, R10, R36 ;  /* 0x0000000a4c24723c */ /* 0x040fe60000001824 */
[----:B------:R-:W4:Y:S04]  /*61a0*/  LDL.LU R89, [R1+0x160] ;  /* 0x0001600001597983 */ /* 0x000f280000300800 */
[----:B------:R-:W4:Y:S01]  /*61b0*/  LDL.LU R88, [R1+0x15c] ;  /* 0x00015c0001587983 */ /* 0x000f220000300800 */
[C---:B------:R-:W-:Y:S03]  /*61c0*/  HMMA.16816.F32 R40, R76.reuse, R8, R40 ;  /* 0x000000084c28723c */ /* 0x040fe60000001828 */
[----:B------:R-:W4:Y:S04]  /*61d0*/  LDL.LU R93, [R1+0x168] ;  /* 0x00016800015d7983 */ /* 0x000f280000300800 */
[----:B------:R-:W4:Y:S01]  /*61e0*/  LDL.LU R92, [R1+0x164] ;  /* 0x00016400015c7983 */ /* 0x000f220000300800 */
[C---:B------:R-:W-:Y:S03]  /*61f0*/  HMMA.16816.F32 R44, R76.reuse, R6, R44 ;  /* 0x000000064c2c723c */ /* 0x040fe6000000182c */
[----:B------:R-:W4:Y:S04]  /*6200*/  LDL.LU R97, [R1+0x178] ;  /* 0x0001780001617983 */ /* 0x000f280000300800 */
[----:B------:R-:W4:Y:S01]  /*6210*/  LDL.LU R96, [R1+0x174] ;  /* 0x0001740001607983 */ /* 0x000f220000300800 */
[----:B------:R-:W-:Y:S01]  /*6220*/  HMMA.16816.F32 R48, R76, R4, R48 ;  /* 0x000000044c30723c */ /* 0x000fe20000001830 */
[----:B------:R-:W-:-:S02]  /*6230*/  F2FP.F16.E4M3.UNPACK_B R76, R83 ;  /* 0x00000053ff4c723e */ /* 0x000fc400020006ff */
[----:B------:R-:W-:Y:S02]  /*6240*/  F2FP.F16.E4M3.UNPACK_B R77, R82 ;  /* 0x00000052ff4d723e */ /* 0x000fe400020006ff */
[----:B------:R-:W-:Y:S02]  /*6250*/  F2FP.F16.E4M3.UNPACK_B R78, R81 ;  /* 0x00000051ff4e723e */ /* 0x000fe400020006ff */
[----:B------:R-:W-:-:S07]  /*6260*/  F2FP.F16.E4M3.UNPACK_B R79, R80 ;  /* 0x00000050ff4f723e */ /* 0x000fce00020006ff */
[----:B------:R-:W-:Y:S01]  /*6270*/  HMMA.16816.F32 R64, R76, R8, R64 ;  /* 0x000000084c40723c */ /* 0x000fe20000001840 */
[----:B---3--:R-:W-:Y:S02]  /*6280*/  IMAD R9, R107, 0x100, R108 ;  /* 0x000001006b097824 */ /* 0x008fe400078e026c */
[----:B------:R-:W3:Y:S01]  /*6290*/  LDL.LU R108, [R1+0x170] ;  /* 0x00017000016c7983 */ /* 0x000ee20000300800 */
[----:B------:R-:W-:-:S03]  /*62a0*/  IMAD R8, R103, 0x100, R106 ;  /* 0x0000010067087824 */ /* 0x000fc600078e026a */
[----:B------:R-:W3:Y:S01]  /*62b0*/  LDL.LU R107, [R1+0x16c] ;  /* 0x00016c00016b7983 */ /* 0x000ee20000300800 */
[----:B------:R-:W-:Y:S01]  /*62c0*/  HMMA.16816.F32 R68, R76, R6, R68 ;  /* 0x000000064c44723c */ /* 0x000fe20000001844 */
[----:B------:R-:W-:Y:S02]  /*62d0*/  IMAD R7, R105, 0x100, R104 ;  /* 0x0000010069077824 */ /* 0x000fe400078e0268 */
[----:B------:R-:W3:Y:S04]  /*62e0*/  LDL.LU R106, [R1+0x180] ;  /* 0x00018000016a7983 */ /* 0x000ee80000300800 */
[----:B------:R-:W3:Y:S04]  /*62f0*/  LDL.LU R103, [R1+0x17c] ;  /* 0x00017c0001677983 */ /* 0x000ee80000300800 */
[----:B------:R-:W3:Y:S04]  /*6300*/  LDL.LU R104, [R1+0x188] ;  /* 0x0001880001687983 */ /* 0x000ee80000300800 */
[----:B------:R-:W3:Y:S01]  /*6310*/  LDL.LU R105, [R1+0x184] ;  /* 0x0001840001697983 */ /* 0x000ee20000300800 */
[----:B--2---:R-:W-:-:S03]  /*6320*/  IMAD R6, R124, 0x100, R125 ;  /* 0x000001007c067824 */ /* 0x004fc600078e027d */
[----:B------:R-:W2:Y:S04]  /*6330*/  LDL.LU R125, [R1+0x190] ;  /* 0x00019000017d7983 */ /* 0x000ea80000300800 */
[----:B------:R-:W2:Y:S01]  /*6340*/  LDL.LU R124, [R1+0x18c] ;  /* 0x00018c00017c7983 */ /* 0x000ea20000300800 */
[----:B------:R-:W-:Y:S01]  /*6350*/  HMMA.16816.F32 R56, R76, R10, R56 ;  /* 0x0000000a4c38723c */ /* 0x000fe20000001838 */
[----:B------:R-:W-:Y:S02]  /*6360*/  F2FP.F16.E4M3.UNPACK_B R10, R86.H1 ;  /* 0x00000056ff0a723e */ /* 0x000fe400030006ff */
[----:B------:R-:W-:-:S05]  /*6370*/  F2FP.F16.E4M3.UNPACK_B R11, R87.H1 ;  /* 0x00000057ff0b723e */ /* 0x000fca00030006ff */
[----:B------:R-:W-:Y:S01]  /*6380*/  HMMA.16816.F32 R72, R76, R4, R72 ;  /* 0x000000044c48723c */ /* 0x000fe20000001848 */
[----:B------:R-:W-:Y:S02]  /*6390*/  F2FP.F16.E4M3.UNPACK_B R76, R9 ;  /* 0x00000009ff4c723e */ /* 0x000fe400020006ff */
[----:B------:R-:W-:Y:S02]  /*63a0*/  F2FP.F16.E4M3.UNPACK_B R77, R8 ;  /* 0x00000008ff4d723e */ /* 0x000fe400020006ff */
[----:B------:R-:W-:Y:S02]  /*63b0*/  F2FP.F16.E4M3.UNPACK_B R78, R7 ;  /* 0x00000007ff4e723e */ /* 0x000fe400020006ff */
[----:B------:R-:W-:Y:S02]  /*63c0*/  F2FP.F16.E4M3.UNPACK_B R79, R6 ;  /* 0x00000006ff4f723e */ /* 0x000fe400020006ff */
[----:B------:R-:W-:Y:S02]  /*63d0*/  F2FP.F16.E4M3.UNPACK_B R4, R98.H1 ;  /* 0x00000062ff04723e */ /* 0x000fe400030006ff */
[----:B------:R-:W-:-:S02]  /*63e0*/  F2FP.F16.E4M3.UNPACK_B R5, R99.H1 ;  /* 0x00000063ff05723e */ /* 0x000fc400030006ff */
[----:B------:R-:W-:Y:S02]  /*63f0*/  F2FP.F16.E4M3.UNPACK_B R6, R94.H1 ;  /* 0x0000005eff06723e */ /* 0x000fe400030006ff */
[----:B------:R-:W-:Y:S02]  /*6400*/  F2FP.F16.E4M3.UNPACK_B R7, R95.H1 ;  /* 0x0000005fff07723e */ /* 0x000fe400030006ff */
[----:B------:R-:W-:Y:S02]  /*6410*/  F2FP.F16.E4M3.UNPACK_B R8, R90.H1 ;  /* 0x0000005aff08723e */ /* 0x000fe400030006ff */
[----:B------:R-:W-:Y:S01]  /*6420*/  F2FP.F16.E4M3.UNPACK_B R9, R91.H1 ;  /* 0x0000005bff09723e */ /* 0x000fe200030006ff */
[----:B------:R-:W-:Y:S01]  /*6430*/  IMAD R81, R118, 0x100, R117 ;  /* 0x0000010076517824 */ /* 0x000fe200078e0275 */
[C---:B------:R-:W-:Y:S08]  /*6440*/  HMMA.16816.F32 R60, R76.reuse, R4, R60 ;  /* 0x000000044c3c723c */ /* 0x040ff0000000183c */
[----:B------:R-:W-:Y:S01]  /*6450*/  HMMA.16816.F32 R52, R76, R6, R52 ;  /* 0x000000064c34723c */ /* 0x000fe20000001834 */
[----:B----4-:R-:W-:-:S07]  /*6460*/  IMAD R83, R84, 0x100, R85 ;  /* 0x0000010054537824 */ /* 0x010fce00078e0255 */
[----:B------:R-:W-:Y:S01]  /*6470*/  HMMA.16816.F32 R12, R76, R8, R12 ;  /* 0x000000084c0c723c */ /* 0x000fe2000000180c */
[----:B------:R-:W-:-:S07]  /*6480*/  IMAD R82, R88, 0x100, R89 ;  /* 0x0000010058527824 */ /* 0x000fce00078e0259 */
[----:B------:R-:W-:Y:S01]  /*6490*/  HMMA.16816.F32 R16, R76, R10, R16 ;  /* 0x0000000a4c10723c */ /* 0x000fe20000001810 */
[----:B------:R-:W-:Y:S01]  /*64a0*/  F2FP.F16.E4M3.UNPACK_B R76, R81 ;  /* 0x00000051ff4c723e */ /* 0x000fe200020006ff */
[----:B------:R-:W-:Y:S01]  /*64b0*/  IMAD R80, R92, 0x100, R93 ;  /* 0x000001005c507824 */ /* 0x000fe200078e025d */
[----:B------:R-:W-:Y:S02]  /*64c0*/  F2FP.F16.E4M3.UNPACK_B R77, R83 ;  /* 0x00000053ff4d723e */ /* 0x000fe400020006ff */
[----:B------:R-:W-:Y:S02]  /*64d0*/  F2FP.F16.E4M3.UNPACK_B R78, R82 ;  /* 0x00000052ff4e723e */ /* 0x000fe400020006ff */
[----:B------:R-:W-:Y:S01]  /*64e0*/  F2FP.F16.E4M3.UNPACK_B R79, R80 ;  /* 0x00000050ff4f723e */ /* 0x000fe200020006ff */
[----:B------:R-:W-:-:S06]  /*64f0*/  IMAD R81, R96, 0x100, R97 ;  /* 0x0000010060517824 */ /* 0x000fcc00078e0261 */
[C---:B------:R-:W-:Y:S08]  /*6500*/  HMMA.16816.F32 R20, R76.reuse, R4, R20 ;  /* 0x000000044c14723c */ /* 0x040ff00000001814 */
[----:B------:R-:W-:Y:S01]  /*6510*/  HMMA.16816.F32 R24, R76, R6, R24 ;  /* 0x000000064c18723c */ /* 0x000fe20000001818 */
[----:B---3--:R-:W-:-:S07]  /*6520*/  IMAD R83, R107, 0x100, R108 ;  /* 0x000001006b537824 */ /* 0x008fce00078e026c */
[----:B------:R-:W-:Y:S01]  /*6530*/  HMMA.16816.F32 R28, R76, R8, R28 ;  /* 0x000000084c1c723c */ /* 0x000fe2000000181c */
[----:B------:R-:W-:-:S07]  /*6540*/  IMAD R82, R103, 0x100, R106 ;  /* 0x0000010067527824 */ /* 0x000fce00078e026a */
[----:B------:R-:W-:Y:S01]  /*6550*/  HMMA.16816.F32 R32, R76, R10, R32 ;  /* 0x0000000a4c20723c */ /* 0x000fe20000001820 */
[----:B------:R-:W-:Y:S01]  /*6560*/  F2FP.F16.E4M3.UNPACK_B R77, R83 ;  /* 0x00000053ff4d723e */ /* 0x000fe200020006ff */
[----:B------:R-:W-:Y:S01]  /*6570*/  IMAD R83, R109, 0x100, R0 ;  /* 0x000001006d537824 */ /* 0x000fe200078e0200 */
[----:B------:R-:W-:Y:S01]  /*6580*/  F2FP.F16.E4M3.UNPACK_B R78, R82 ;  /* 0x00000052ff4e723e */ /* 0x000fe200020006ff */
[----:B------:R0:W5:Y:S01]  /*6590*/  LDL.LU R0, [R1+0x1e8] ;  /* 0x0001e80001007983 */ /* 0x0001620000300800 */
[----:B------:R-:W-:-:S03]  /*65a0*/  IMAD R80, R105, 0x100, R104 ;  /* 0x0000010069507824 */ /* 0x000fc600078e0268 */
[----:B------:R-:W3:Y:S01]  /*65b0*/  LDL.LU R109, [R1+0x1e4] ;  /* 0x0001e400016d7983 */ /* 0x000ee20000300800 */
[----:B------:R-:W-:Y:S01]  /*65c0*/  IMAD R82, R102, 0x100, R3 ;  /* 0x0000010066527824 */ /* 0x000fe200078e0203 */
[----:B------:R-:W-:Y:S02]  /*65d0*/  F2FP.F16.E4M3.UNPACK_B R79, R80 ;  /* 0x00000050ff4f723e */ /* 0x000fe400020006ff */
[----:B------:R-:W4:Y:S01]  /*65e0*/  LDL.LU R3, [R1+0x1e0] ;  /* 0x0001e00001037983 */ /* 0x000f220000300800 */
[----:B------:R-:W-:-:S03]  /*65f0*/  IMAD R80, R2, 0x100, R100 ;  /* 0x0000010002507824 */ /* 0x000fc600078e0264 */
[----:B------:R-:W3:Y:S01]  /*6600*/  LDL.LU R102, [R1+0x1dc] ;  /* 0x0001dc0001667983 */ /* 0x000ee20000300800 */
[----:B------:R-:W-:-:S03]  /*6610*/  F2FP.F16.E4M3.UNPACK_B R76, R81 ;  /* 0x00000051ff4c723e */ /* 0x000fc600020006ff */
[----:B------:R0:W5:Y:S04]  /*6620*/  LDL.LU R100, [R1+0x1d8] ;  /* 0x0001d80001647983 */ /* 0x0001680000300800 */
[----:B------:R-:W3:Y:S04]  /*6630*/  LDL.LU R2, [R1+0x1d4] ;  /* 0x0001d40001027983 */ /* 0x000ee80000300800 */
[----:B------:R-:W3:Y:S01]  /*6640*/  LDL.LU R105, [R1+0xc] ;  /* 0x00000c0001697983 */ /* 0x000ee20000300800 */
[----:B--2---:R-:W-:-:S03]  /*6650*/  IMAD R81, R124, 0x100, R125 ;  /* 0x000001007c517824 */ /* 0x004fc600078e027d */
[----:B------:R-:W2:Y:S04]  /*6660*/  LDL.LU R125, [R1+0x18] ;  /* 0x00001800017d7983 */ /* 0x000ea80000300800 */
[----:B------:R-:W4:Y:S04]  /*6670*/  LDL.LU R124, [R1+0x60] ;  /* 0x00006000017c7983 */ /* 0x000f280000300800 */
        /* <DEDUP_REMOVED lines=15> */
[----:B------:R-:W4:Y:S01]  /*6770*/  LDL.LU R104, [R1+0xb8] ;  /* 0x0000b80001687983 */ /* 0x000f220000300800 */
[----:B---3--:R-:W-:-:S02]  /*6780*/  IADD3 R105, P2, PT, R105, UR4, RZ ;  /* 0x0000000469697c10 */ /* 0x008fc4000ff5e0ff */
[----:B------:R-:W-:-:S03]  /*6790*/  IADD3 R2, P6, PT, R2, UR4, RZ ;  /* 0x0000000402027c10 */ /* 0x000fc6000ffde0ff */
[----:B------:R1:W-:Y:S04]  /*67a0*/  STL [R1+0xc], R105 ;  /* 0x00000c6901007387 */ /* 0x0003e80000100800 */
[----:B-1----:R-:W3:Y:S01]  /*67b0*/  LDL.LU R105, [R1+0xc0] ;  /* 0x0000c00001697983 */ /* 0x002ee20000300800 */
[----:B--2---:R-:W-:Y:S02]  /*67c0*/  IADD3 R125, P3, PT, R125, UR4, RZ ;  /* 0x000000047d7d7c10 */ /* 0x004fe4000ff7e0ff */
[----:B----4-:R-:W-:-:S03]  /*67d0*/  IADD3 R124, P4, PT, R124, UR4, RZ ;  /* 0x000000047c7c7c10 */ /* 0x010fc6000ff9e0ff */
[----:B------:R1:W-:Y:S04]  /*67e0*/  STL [R1+0x18], R125 ;  /* 0x0000187d01007387 */ /* 0x0003e80000100800 */
[----:B-1----:R-:W2:Y:S04]  /*67f0*/  LDL.LU R125, [R1+0xdc] ;  /* 0x0000dc00017d7983 */ /* 0x002ea80000300800 */
[----:B------:R1:W-:Y:S04]  /*6800*/  STL [R1+0x60], R124 ;  /* 0x0000607c01007387 */ /* 0x0003e80000100800 */
[----:B-1----:R-:W4:Y:S04]  /*6810*/  LDL.LU R124, [R1+0xf4] ;  /* 0x0000f400017c7983 */ /* 0x002f280000300800 */
[----:B------:R1:W-:Y:S04]  /*6820*/  STL [R1+0x8c], R2 ;  /* 0x00008c0201007387 */ /* 0x0003e80000100800 */
[----:B-1----:R-:W2:Y:S01]  /*6830*/  LDL.LU R2, [R1+0x1d0] ;  /* 0x0001d00001027983 */ /* 0x002ea20000300800 */
[----:B------:R-:W-:-:S02]  /*6840*/  USHF.R.S32.HI UR10, URZ, 0x1f, UR4 ;  /* 0x0000001fff0a7899 */ /* 0x000fc40008011404 */
[----:B------:R-:W-:Y:S02]  /*6850*/  IADD3 R116, P5, PT, R116, UR4, RZ ;  /* 0x0000000474747c10 */ /* 0x000fe4000ffbe0ff */
[----:B------:R-:W-:Y:S02]  /*6860*/  IADD3 R117, P0, PT, R117, UR4, RZ ;  /* 0x0000000475757c10 */ /* 0x000fe4000ff1e0ff */
[----:B------:R-:W-:Y:S01]  /*6870*/  IADD3.X R109, PT, PT, R109, UR10, RZ, P2, !PT ;  /* 0x0000000a6d6d7c10 */ /* 0x000fe200097fe4ff */
[----:B------:R-:W-:Y:S01]  /*6880*/  STL [R1+0x68], R116 ;  /* 0x0000687401007387 */ /* 0x000fe20000100800 */
[----:B------:R-:W-:Y:S02]  /*6890*/  IADD3 R118, P1, PT, R118, UR4, RZ ;  /* 0x0000000476767c10 */ /* 0x000fe4000ff3e0ff */
[----:B------:R-:W-:Y:S01]  /*68a0*/  IADD3.X R3, PT, PT, R3, UR10, RZ, P3, !PT ;  /* 0x0000000a03037c10 */ /* 0x000fe20009ffe4ff */
[----:B------:R1:W-:Y:S01]  /*68b0*/  STL [R1+0x8], R109 ;  /* 0x0000086d01007387 */ /* 0x0003e20000100800 */
[----:B------:R-:W-:-:S02]  /*68c0*/  IADD3 R85, P2, PT, R85, UR4, RZ ;  /* 0x0000000455557c10 */ /* 0x000fc4000ff5e0ff */
[----:B------:R-:W-:Y:S01]  /*68d0*/  IADD3.X R89, PT, PT, R89, UR10, RZ, P4, !PT ;  /* 0x0000000a59597c10 */ /* 0x000fe2000a7fe4ff */
[----:B------:R-:W-:Y:S01]  /*68e0*/  STL [R1+0x98], R117 ;  /* 0x0000987501007387 */ /* 0x000fe20000100800 */
[----:B------:R-:W-:-:S03]  /*68f0*/  IADD3 R84, P3, PT, R84, UR4, RZ ;  /* 0x0000000454547c10 */ /* 0x000fc6000ff7e0ff */
[----:B-1----:R-:W3:Y:S04]  /*6900*/  LDL.LU R109, [R1+0x1cc] ;  /* 0x0001cc00016d7983 */ /* 0x002ee80000300800 */
[----:B------:R-:W-:Y:S04]  /*6910*/  STL [R1+0xa0], R118 ;  /* 0x0000a07601007387 */ /* 0x000fe80000100800 */
[----:B------:R1:W-:Y:S04]  /*6920*/  STL [R1+0x10], R3 ;  /* 0x0000100301007387 */ /* 0x0003e80000100800 */
[----:B-1----:R-:W3:Y:S04]  /*6930*/  LDL.LU R3, [R1+0x1c8] ;  /* 0x0001c80001037983 */ /* 0x002ee80000300800 */
[----:B------:R-:W-:Y:S01]  /*6940*/  STL [R1+0xa8], R85 ;  /* 0x0000a85501007387 */ /* 0x000fe20000100800 */
[----:B--2---:R-:W-:-:S05]  /*6950*/  IADD3 R2, P4, PT, R2, UR4, RZ ;  /* 0x0000000402027c10 */ /* 0x004fca000ff9e0ff */
[----:B------:R1:W-:Y:S04]  /*6960*/  STL [R1+0xbc], R2 ;  /* 0x0000bc0201007387 */ /* 0x0003e80000100800 */
[----:B------:R2:W-:Y:S04]  /*6970*/  STL [R1+0xb4], R84 ;  /* 0x0000b45401007387 */ /* 0x0005e80000100800 */
[----:B-1----:R-:W3:Y:S01]  /*6980*/  LDL.LU R2, [R1+0x1c4] ;  /* 0x0001c40001027983 */ /* 0x002ee20000300800 */
[----:B------:R-:W-:Y:S02]  /*6990*/  IADD3.X R102, PT, PT, R102, UR10, RZ, P6, !PT ;  /* 0x0000000a66667c10 */ /* 0x000fe4000b7fe4ff */
[----:B------:R-:W-:Y:S01]  /*69a0*/  IADD3.X R88, PT, PT, R88, UR10, RZ, P5, !PT ;  /* 0x0000000a58587c10 */ /* 0x000fe2000affe4ff */
[----:B------:R-:W-:Y:S01]  /*69b0*/  STL [R1+0x3c], R89 ;  /* 0x00003c5901007387 */ /* 0x000fe20000100800 */
[----:B------:R-:W-:Y:S01]  /*69c0*/  IADD3 R93, P5, PT, R93, UR4, RZ ;  /* 0x000000045d5d7c10 */ /* 0x000fe2000ffbe0ff */
[----:B--2---:R-:W1:Y:S01]  /*69d0*/  LDC R84, c[0x0][0x3a8] ;  /* 0x0000ea00ff547b82 */ /* 0x004e620000000800 */
[----:B------:R-:W-:Y:S01]  /*69e0*/  IADD3 R92, P6, PT, R92, UR4, RZ ;  /* 0x000000045c5c7c10 */ /* 0x000fe2000ffde0ff */
[----:B------:R2:W-:Y:S01]  /*69f0*/  STL [R1+0x74], R102 ;  /* 0x0000746601007387 */ /* 0x0005e20000100800 */
[----:B------:R-:W-:-:S03]  /*6a00*/  IADD3.X R97, PT, PT, R97, UR10, RZ, P0, !PT ;  /* 0x0000000a61617c10 */ /* 0x000fc600087fe4ff */
[----:B------:R-:W-:Y:S01]  /*6a10*/  STL [R1+0x64], R88 ;  /* 0x0000645801007387 */ /* 0x000fe20000100800 */
[----:B------:R-:W-:-:S03]  /*6a20*/  IADD3 R96, P0, PT, R96, UR4, RZ ;  /* 0x0000000460607c10 */ /* 0x000fc6000ff1e0ff */
[----:B--2---:R-:W2:Y:S04]  /*6a30*/  LDL.LU R102, [R1+0x1c0] ;  /* 0x0001c00001667983 */ /* 0x004ea80000300800 */
[----:B------:R-:W-:Y:S04]  /*6a40*/  STL [R1+0xc8], R93 ;  /* 0x0000c85d01007387 */ /* 0x000fe80000100800 */
[----:B------:R-:W-:Y:S01]  /*6a50*/  STL [R1+0xd4], R92 ;  /* 0x0000d45c01007387 */ /* 0x000fe20000100800 */
[----:B---3--:R-:W-:Y:S02]  /*6a60*/  IADD3.X R2, PT, PT, R2, UR10, RZ, P1, !PT ;  /* 0x0000000a02027c10 */ /* 0x008fe40008ffe4ff */
[----:B------:R-:W-:-:S03]  /*6a70*/  IADD3 R3, P1, PT, R3, UR4, RZ ;  /* 0x0000000403037c10 */ /* 0x000fc6000ff3e0ff */
[----:B------:R3:W-:Y:S04]  /*6a80*/  STL [R1+0x9c], R2 ;  /* 0x00009c0201007387 */ /* 0x0007e80000100800 */
[----:B------:R-:W-:Y:S04]  /*6a90*/  STL [R1+0x94], R97 ;  /* 0x0000946101007387 */ /* 0x000fe80000100800 */
[----:B---3--:R-:W3:Y:S04]  /*6aa0*/  LDL.LU R2, [R1+0x1bc] ;  /* 0x0001bc0001027983 */ /* 0x008ee80000300800 */
[----:B------:R-:W-:Y:S04]  /*6ab0*/  STL [R1+0xf0], R96 ;  /* 0x0000f06001007387 */ /* 0x000fe80000100800 */
[----:B------:R0:W-:Y:S04]  /*6ac0*/  STL [R1+0xf8], R3 ;  /* 0x0000f80301007387 */ /* 0x0001e80000100800 */
[----:B0-----:R-:W3:Y:S01]  /*6ad0*/  LDL.LU R3, [R1+0x1b8] ;  /* 0x0001b80001037983 */ /* 0x001ee20000300800 */
[----:B------:R-:W-:-:S02]  /*6ae0*/  IADD3.X R108, PT, PT, R108, UR10, RZ, P2, !PT ;  /* 0x0000000a6c6c7c10 */ /* 0x000fc400097fe4ff */
[----:B------:R-:W-:Y:S02]  /*6af0*/  IADD3 R107, P2, PT, R107, UR4, RZ ;  /* 0x000000046b6b7c10 */ /* 0x000fe4000ff5e0ff */
[----:B------:R-:W-:Y:S02]  /*6b00*/  IADD3.X R106, PT, PT, R106, UR10, RZ, P3, !PT ;  /* 0x0000000a6a6a7c10 */ /* 0x000fe40009ffe4ff */
[----:B------:R-:W-:Y:S01]  /*6b10*/  IADD3 R103, P3, PT, R103, UR4, RZ ;  /* 0x0000000467677c10 */ /* 0x000fe2000ff7e0ff */
[----:B------:R-:W-:Y:S01]  /*6b20*/  STL [R1+0xa4], R108 ;  /* 0x0000a46c01007387 */ /* 0x000fe20000100800 */
[----:B------:R-:W-:Y:S02]  /*6b30*/  IADD3.X R104, PT, PT, R104, UR10, RZ, P4, !PT ;  /* 0x0000000a68687c10 */ /* 0x000fe4000a7fe4ff */
[----:B------:R-:W-:Y:S01]  /*6b40*/  IADD3.X R105, PT, PT, R105, UR10, RZ, P5, !PT ;  /* 0x0000000a69697c10 */ /* 0x000fe2000affe4ff */
[----:B------:R-:W-:Y:S01]  /*6b50*/  STL [R1+0x100], R107 ;  /* 0x0001006b01007387 */ /* 0x000fe20000100800 */
[----:B--2---:R-:W-:-:S03]  /*6b60*/  IADD3.X R102, PT, PT, R102, UR10, RZ, P2, !PT ;  /* 0x0000000a66667c10 */ /* 0x004fc600097fe4ff */
[----:B------:R-:W-:Y:S01]  /*6b70*/  STL [R1+0xb0], R106 ;  /* 0x0000b06a01007387 */ /* 0x000fe20000100800 */
[----:B------:R-:W-:-:S03]  /*6b80*/  IADD3.X R125, PT, PT, R125, UR10, RZ, P0, !PT ;  /* 0x0000000a7d7d7c10 */ /* 0x000fc600087fe4ff */
[----:B------:R-:W-:Y:S01]  /*6b90*/  STL [R1+0x108], R103 ;  /* 0x0001086701007387 */ /* 0x000fe20000100800 */
[----:B----4-:R-:W-:-:S03]  /*6ba0*/  IADD3.X R124, PT, PT, R124, UR10, RZ, P1, !PT ;  /* 0x0000000a7c7c7c10 */ /* 0x010fc60008ffe4ff */
[----:B------:R-:W-:Y:S01]  /*6bb0*/  STL [R1+0xb8], R104 ;  /* 0x0000b86801007387 */ /* 0x000fe20000100800 */
[----:B------:R-:W-:Y:S02]  /*6bc0*/  IADD3.X R109, PT, PT, R109, UR10, RZ, P3, !PT ;  /* 0x0000000a6d6d7c10 */ /* 0x000fe40009ffe4ff */
[----:B---3--:R-:W-:-:S05]  /*6bd0*/  IADD3.X R3, PT, PT, R3, UR10, RZ, P6, !PT ;  /* 0x0000000a03037c10 */ /* 0x008fca000b7fe4ff */
[----:B------:R0:W-:Y:S04]  /*6be0*/  STL [R1+0xcc], R3 ;  /* 0x0000cc0301007387 */ /* 0x0001e80000100800 */
[----:B0-----:R-:W2:Y:S04]  /*6bf0*/  LDL.LU R3, [R1+0x1b4] ;  /* 0x0001b40001037983 */ /* 0x001ea80000300800 */
[----:B------:R-:W-:Y:S04]  /*6c00*/  STL [R1+0xc0], R105 ;  /* 0x0000c06901007387 */ /* 0x000fe80000100800 */
[----:B------:R0:W-:Y:S04]  /*6c10*/  STL [R1+0xfc], R102 ;  /* 0x0000fc6601007387 */ /* 0x0001e80000100800 */
[----:B------:R-:W-:Y:S04]  /*6c20*/  STL [R1+0xdc], R125 ;  /* 0x0000dc7d01007387 */ /* 0x000fe80000100800 */
[----:B0-----:R0:W5:Y:S04]  /*6c30*/  LDL.LU R102, [R1+0x1b0] ;  /* 0x0001b00001667983 */ /* 0x0011680000300800 */
[----:B------:R-:W-:Y:S04]  /*6c40*/  STL [R1+0xf4], R124 ;  /* 0x0000f47c01007387 */ /* 0x000fe80000100800 */
[----:B------:R3:W-:Y:S04]  /*6c50*/  STL [R1+0x104], R109 ;  /* 0x0001046d01007387 */ /* 0x0007e80000100800 */
[----:B---3--:R0:W5:Y:S01]  /*6c60*/  LDL.LU R109, [R1+0x1ac] ;  /* 0x0001ac00016d7983 */ /* 0x0081620000300800 */
[C---:B------:R-:W-:Y:S08]  /*6c70*/  HMMA.16816.F32 R36, R76.reuse, R4, R36 ;  /* 0x000000044c24723c */ /* 0x040ff00000001824 */
[C---:B------:R-:W-:Y:S08]  /*6c80*/  HMMA.16816.F32 R40, R76.reuse, R6, R40 ;  /* 0x000000064c28723c */ /* 0x040ff00000001828 */
[C---:B------:R-:W-:Y:S08]  /*6c90*/  HMMA.16816.F32 R44, R76.reuse, R8, R44 ;  /* 0x000000084c2c723c */ /* 0x040ff0000000182c */
[----:B------:R-:W-:Y:S01]  /*6ca0*/  HMMA.16816.F32 R48, R76, R10, R48 ;  /* 0x0000000a4c30723c */ /* 0x000fe20000001830 */
[----:B------:R-:W-:-:S02]  /*6cb0*/  F2FP.F16.E4M3.UNPACK_B R76, R81 ;  /* 0x00000051ff4c723e */ /* 0x000fc400020006ff */
[----:B------:R-:W-:Y:S02]  /*6cc0*/  F2FP.F16.E4M3.UNPACK_B R77, R83 ;  /* 0x00000053ff4d723e */ /* 0x000fe400020006ff */
[----:B------:R-:W-:Y:S02]  /*6cd0*/  F2FP.F16.E4M3.UNPACK_B R78, R82 ;  /* 0x00000052ff4e723e */ /* 0x000fe400020006ff */
[----:B------:R-:W-:Y:S01]  /*6ce0*/  F2FP.F16.E4M3.UNPACK_B R79, R80 ;  /* 0x00000050ff4f723e */ /* 0x000fe200020006ff */
[----:B------:R-:W-:-:S06]  /*6cf0*/  UIADD3 UR6, UPT, UPT, UR6, -0x1, URZ ;  /* 0xffffffff06067890 */ /* 0x000fcc000fffe0ff */
[----:B------:R-:W-:Y:S01]  /*6d00*/  HMMA.16816.F32 R56, R76, R4, R56 ;  /* 0x000000044c38723c */ /* 0x000fe20000001838 */
[----:B------:R-:W-:-:S07]  /*6d10*/  UISETP.NE.U32.AND UP0, UPT, UR6, URZ, UPT ;  /* 0x000000ff0600728c */ /* 0x000fce000bf05070 */
[C---:B------:R-:W-:Y:S08]  /*6d20*/  HMMA.16816.F32 R64, R76.reuse, R6, R64 ;  /* 0x000000064c40723c */ /* 0x040ff00000001840 */
[C---:B------:R-:W-:Y:S08]  /*6d30*/  HMMA.16816.F32 R68, R76.reuse, R8, R68 ;  /* 0x000000084c44723c */ /* 0x040ff00000001844 */
[----:B------:R-:W-:Y:S01]  /*6d40*/  HMMA.16816.F32 R72, R76, R10, R72 ;  /* 0x0000000a4c48723c */ /* 0x000fe20000001848 */
[----:B-1----:R-:W-:-:S05]  /*6d50*/  IMAD.SHL.U32 R84, R84, 0x40, RZ ;  /* 0x0000004054547824 */ /* 0x002fca00078e00ff */
[----:B------:R-:W-:Y:S01]  /*6d60*/  IADD3 R2, P4, PT, R84, R2, RZ ;  /* 0x0000000254027210 */ /* 0x000fe20007f9e0ff */
[----:B------:R-:W-:-:S03]  /*6d70*/  UIADD3 UR7, UPT, UPT, UR7, -0x40, URZ ;  /* 0xffffffc007077890 */ /* 0x000fc6000fffe0ff */
[----:B--2---:R-:W-:Y:S01]  /*6d80*/  LEA.HI.X.SX32 R3, R84, R3, 0x1, P4 ;  /* 0x0000000354037211 */ /* 0x004fe200020f0eff */
[----:B0-----:R-:W-:Y:S09]  /*6d90*/  BRA.U UP0, `(.L_x_2) ;  /* 0xffffffb500ec7547 */ /* 0x001ff2000b83ffff */
.L_x_1:
[----:B------:R-:W2:Y:S01]  /*6da0*/  LDL.LU R5, [R1+0x19c] ;  /* 0x00019c0001057983 */ /* 0x000ea20000300800 */
[----:B------:R-:W-:Y:S01]  /*6db0*/  F2FP.SATFINITE.E4M3.F32.PACK_AB_MERGE_C R32, R33, R32, RZ ;  /* 0x000000202120723e */ /* 0x000fe200048070ff */
[----:B------:R-:W1:Y:S02]  /*6dc0*/  LDCU.64 UR14, c[0x0][0x398] ;  /* 0x00007300ff0e77ac */ /* 0x000e640008000a00 */
[----:B------:R-:W3:Y:S01]  /*6dd0*/  LDL.LU R4, [R1+0x1a0] ;  /* 0x0001a00001047983 */ /* 0x000ee20000300800 */
[----:B------:R-:W-:Y:S01]  /*6de0*/  F2FP.SATFINITE.E4M3.F32.PACK_AB_MERGE_C R60, R61, R60, RZ ;  /* 0x0000003c3d3c723e */ /* 0x000fe200048070ff */
[----:B------:R-:W4:Y:S01]  /*6df0*/  LDCU UR4, c[0x0][0x3b4] ;  /* 0x00007680ff0477ac */ /* 0x000f220008000800 */
[----:B------:R-:W-:Y:S01]  /*6e00*/  F2FP.SATFINITE.E4M3.F32.PACK_AB_MERGE_C R52, R53, R52, RZ ;  /* 0x000000343534723e */ /* 0x000fe200048070ff */
[----:B------:R-:W4:Y:S01]  /*6e10*/  LDL.LU R10, [R1+0x198] ;  /* 0x00019800010a7983 */ /* 0x000f220000300800 */
[----:B------:R-:W-:Y:S01]  /*6e20*/  F2FP.SATFINITE.E4M3.F32.PACK_AB_MERGE_C R12, R13, R12, RZ ;  /* 0x0000000c0d0c723e */ /* 0x000fe200048070ff */
[----:B------:R-:W0:Y:S01]  /*6e30*/  LDCU UR12, c[0x0][0x39c] ;  /* 0x00007380ff0c77ac */ /* 0x000e220008000800 */
[----:B------:R-:W-:Y:S01]  /*6e40*/  F2FP.SATFINITE.E4M3.F32.PACK_AB_MERGE_C R62, R63, R62, RZ ;  /* 0x0000003e3f3e723e */ /* 0x000fe200048070ff */
[----:B------:R-:W1:Y:S01]  /*6e50*/  LDL.LU R33, [R1+0x194] ;  /* 0x0001940001217983 */ /* 0x000e620000300800 */
[----:B------:R-:W-:Y:S01]  /*6e60*/  F2FP.SATFINITE.E4M3.F32.PACK_AB_MERGE_C R54, R55, R54, RZ ;  /* 0x000000363736723e */ /* 0x000fe200048070ff */
[----:B------:R-:W0:Y:S01]  /*6e70*/  LDCU.64 UR6, c[0x0][0x390] ;  /* 0x00007200ff0677ac */ /* 0x000e220008000a00 */
[----:B------:R-:W-:Y:S01]  /*6e80*/  F2FP.SATFINITE.E4M3.F32.PACK_AB_MERGE_C R14, R15, R14, RZ ;  /* 0x0000000e0f0e723e */ /* 0x000fe200048070ff */
[----:B------:R-:W0:Y:S01]  /*6e90*/  S2R R77, SR_TID.X ;  /* 0x00000000004d7919 */ /* 0x000e220000002100 */
[----:B------:R-:W-:Y:S01]  /*6ea0*/  LOP3.LUT R60, R60, 0xffff, RZ, 0xc0, !PT ;  /* 0x0000ffff3c3c7812 */ /* 0x000fe200078ec0ff */
[----:B------:R-:W0:Y:S01]  /*6eb0*/  LDCU UR10, c[0x0][0x39c] ;  /* 0x00007380ff0a77ac */ /* 0x000e220008000800 */
[----:B------:R-:W-:-:S02]  /*6ec0*/  LOP3.LUT R78, R12, 0xffff, RZ, 0xc0, !PT ;  /* 0x0000ffff0c4e7812 */ /* 0x000fc400078ec0ff */
[----:B------:R-:W-:Y:S01]  /*6ed0*/  LOP3.LUT R13, R52, 0xffff, RZ, 0xc0, !PT ;  /* 0x0000ffff340d7812 */ /* 0x000fe200078ec0ff */
[----:B------:R-:W0:Y:S01]  /*6ee0*/  LDCU UR13, c[0x0][0x39c] ;  /* 0x00007380ff0d77ac */ /* 0x000e220008000800 */
[----:B------:R-:W-:Y:S02]  /*6ef0*/  F2FP.SATFINITE.E4M3.F32.PACK_AB_MERGE_C R20, R21, R20, RZ ;  /* 0x000000141514723e */ /* 0x000fe400048070ff */
[----:B------:R-:W-:Y:S01]  /*6f00*/  F2FP.SATFINITE.E4M3.F32.PACK_AB_MERGE_C R24, R25, R24, RZ ;  /* 0x000000181918723e */ /* 0x000fe200048070ff */
[----:B------:R-:W0:Y:S01]  /*6f10*/  LDCU UR11, c[0x0][0x39c] ;  /* 0x00007380ff0b77ac */ /* 0x000e220008000800 */
[----:B------:R-:W-:Y:S02]  /*6f20*/  F2FP.SATFINITE.E4M3.F32.PACK_AB_MERGE_C R28, R29, R28, RZ ;  /* 0x0000001c1d1c723e */ /* 0x000fe400048070ff */
[----:B------:R-:W-:Y:S02]  /*6f30*/  F2FP.SATFINITE.E4M3.F32.PACK_AB_MERGE_C R36, R37, R36, RZ ;  /* 0x000000242524723e */ /* 0x000fe400048070ff */
[----:B------:R-:W-:-:S02]  /*6f40*/  F2FP.SATFINITE.E4M3.F32.PACK_AB_MERGE_C R40, R41, R40, RZ ;  /* 0x000000282928723e */ /* 0x000fc400048070ff */
[----:B------:R-:W-:Y:S02]  /*6f50*/  F2FP.SATFINITE.E4M3.F32.PACK_AB_MERGE_C R44, R45, R44, RZ ;  /* 0x0000002c2d2c723e */ /* 0x000fe400048070ff */
[----:B------:R-:W-:Y:S02]  /*6f60*/  F2FP.SATFINITE.E4M3.F32.PACK_AB_MERGE_C R22, R23, R22, RZ ;  /* 0x000000161716723e */ /* 0x000fe400048070ff */
[----:B------:R-:W-:Y:S02]  /*6f70*/  F2FP.SATFINITE.E4M3.F32.PACK_AB_MERGE_C R26, R27, R26, RZ ;  /* 0x0000001a1b1a723e */ /* 0x000fe400048070ff */
[----:B------:R-:W-:Y:S02]  /*6f80*/  F2FP.SATFINITE.E4M3.F32.PACK_AB_MERGE_C R30, R31, R30, RZ ;  /* 0x0000001e1f1e723e */ /* 0x000fe400048070ff */
[----:B------:R-:W-:Y:S02]  /*6f90*/  F2FP.SATFINITE.E4M3.F32.PACK_AB_MERGE_C R38, R39, R38, RZ ;  /* 0x000000262726723e */ /* 0x000fe400048070ff */
[----:B------:R-:W-:-:S02]  /*6fa0*/  F2FP.SATFINITE.E4M3.F32.PACK_AB_MERGE_C R42, R43, R42, RZ ;  /* 0x0000002a2b2a723e */ /* 0x000fc400048070ff */
[----:B------:R-:W-:Y:S02]  /*6fb0*/  F2FP.SATFINITE.E4M3.F32.PACK_AB_MERGE_C R46, R47, R46, RZ ;  /* 0x0000002e2f2e723e */ /* 0x000fe400048070ff */
[----:B------:R-:W-:Y:S01]  /*6fc0*/  F2FP.SATFINITE.E4M3.F32.PACK_AB_MERGE_C R56, R57, R56, RZ ;  /* 0x000000383938723e */ /* 0x000fe200048070ff */
[----:B0----5:R-:W-:Y:S01]  /*6fd0*/  IMAD.SHL.U32 R0, R77, 0x200, RZ ;  /* 0x000002004d007824 */ /* 0x021fe200078e00ff */
[----:B------:R-:W-:Y:S02]  /*6fe0*/  F2FP.SATFINITE.E4M3.F32.PACK_AB_MERGE_C R64, R65, R64, RZ ;  /* 0x000000404140723e */ /* 0x000fe400048070ff */
[----:B------:R-:W-:Y:S02]  /*6ff0*/  F2FP.SATFINITE.E4M3.F32.PACK_AB_MERGE_C R68, R69, R68, RZ ;  /* 0x000000444544723e */ /* 0x000fe400048070ff */
[----:B------:R-:W-:Y:S02]  /*7000*/  LOP3.LUT R0, R0, 0x1000, RZ, 0xc0, !PT ;  /* 0x0000100000007812 */ /* 0x000fe400078ec0ff */
[----:B------:R-:W-:-:S02]  /*7010*/  PRMT R7, R78, 0x3340, R1 ;  /* 0x000033404e077816 */ /* 0x000fc40000000001 */
[----:B------:R-:W-:Y:S02]  /*7020*/  LOP3.LUT R62, R62, 0xffff, RZ, 0xc0, !PT ;  /* 0x0000ffff3e3e7812 */ /* 0x000fe400078ec0ff */
[----:B------:R-:W-:Y:S02]  /*7030*/  LOP3.LUT R15, R54, 0xffff, RZ, 0xc0, !PT ;  /* 0x0000ffff360f7812 */ /* 0x000fe400078ec0ff */
[----:B------:R-:W-:Y:S02]  /*7040*/  LOP3.LUT R52, R14, 0xffff, RZ, 0xc0, !PT ;  /* 0x0000ffff0e347812 */ /* 0x000fe400078ec0ff */
[----:B------:R-:W-:Y:S02]  /*7050*/  LOP3.LUT R21, R20, 0xffff, RZ, 0xc0, !PT ;  /* 0x0000ffff14157812 */ /* 0x000fe400078ec0ff */
[----:B------:R-:W-:Y:S02]  /*7060*/  LOP3.LUT R24, R24, 0xffff, RZ, 0xc0, !PT ;  /* 0x0000ffff18187812 */ /* 0x000fe400078ec0ff */
[----:B------:R-:W-:-:S02]  /*7070*/  LOP3.LUT R28, R28, 0xffff, RZ, 0xc0, !PT ;  /* 0x0000ffff1c1c7812 */ /* 0x000fc400078ec0ff */
[----:B------:R-:W-:Y:S02]  /*7080*/  LOP3.LUT R36, R36, 0xffff, RZ, 0xc0, !PT ;  /* 0x0000ffff24247812 */ /* 0x000fe400078ec0ff */
[----:B------:R-:W-:Y:S02]  /*7090*/  LOP3.LUT R25, R40, 0xffff, RZ, 0xc0, !PT ;  /* 0x0000ffff28197812 */ /* 0x000fe400078ec0ff */
[----:B------:R-:W-:Y:S02]  /*70a0*/  LOP3.LUT R44, R44, 0xffff, RZ, 0xc0, !PT ;  /* 0x0000ffff2c2c7812 */ /* 0x000fe400078ec0ff */
[----:B------:R-:W-:Y:S02]  /*70b0*/  PRMT R6, R62, 0x3340, R15 ;  /* 0x000033403e067816 */ /* 0x000fe4000000000f */
[----:B------:R-:W-:Y:S02]  /*70c0*/  LOP3.LUT R23, R22, 0xffff, RZ, 0xc0, !PT ;  /* 0x0000ffff16177812 */ /* 0x000fe400078ec0ff */
[----:B------:R-:W-:-:S02]  /*70d0*/  LOP3.LUT R26, R26, 0xffff, RZ, 0xc0, !PT ;  /* 0x0000ffff1a1a7812 */ /* 0x000fc400078ec0ff */
[----:B------:R-:W-:Y:S02]  /*70e0*/  LOP3.LUT R30, R30, 0xffff, RZ, 0xc0, !PT ;  /* 0x0000ffff1e1e7812 */ /* 0x000fe400078ec0ff */
[----:B------:R-:W-:Y:S02]  /*70f0*/  PRMT R11, R44, 0x3340, R1 ;  /* 0x000033402c0b7816 */ /* 0x000fe40000000001 */
[----:B------:R-:W-:Y:S02]  /*7100*/  PRMT R8, R36, 0x3340, R25 ;  /* 0x0000334024087816 */ /* 0x000fe40000000019 */
[----:B------:R-:W-:Y:S02]  /*7110*/  F2FP.SATFINITE.E4M3.F32.PACK_AB_MERGE_C R58, R59, R58, RZ ;  /* 0x0000003a3b3a723e */ /* 0x000fe400048070ff */
[----:B------:R-:W-:Y:S02]  /*7120*/  F2FP.SATFINITE.E4M3.F32.PACK_AB_MERGE_C R66, R67, R66, RZ ;  /* 0x000000424342723e */ /* 0x000fe400048070ff */
[----:B------:R-:W-:-:S02]  /*7130*/  F2FP.SATFINITE.E4M3.F32.PACK_AB_MERGE_C R70, R71, R70, RZ ;  /* 0x000000464746723e */ /* 0x000fc400048070ff */
[----:B------:R-:W-:Y:S02]  /*7140*/  LOP3.LUT R38, R38, 0xffff, RZ, 0xc0, !PT ;  /* 0x0000ffff26267812 */ /* 0x000fe400078ec0ff */
[----:B------:R-:W-:Y:S02]  /*7150*/  LOP3.LUT R27, R42, 0xffff, RZ, 0xc0, !PT ;  /* 0x0000ffff2a1b7812 */ /* 0x000fe400078ec0ff */
[----:B------:R-:W-:Y:S02]  /*7160*/  LOP3.LUT R46, R46, 0xffff, RZ, 0xc0, !PT ;  /* 0x0000ffff2e2e7812 */ /* 0x000fe400078ec0ff */
[----:B------:R-:W-:Y:S02]  /*7170*/  LOP3.LUT R56, R56, 0xffff, RZ, 0xc0, !PT ;  /* 0x0000ffff38387812 */ /* 0x000fe400078ec0ff */
[----:B------:R-:W-:Y:S02]  /*7180*/  LOP3.LUT R29, R64, 0xffff, RZ, 0xc0, !PT ;  /* 0x0000ffff401d7812 */ /* 0x000fe400078ec0ff */
[----:B------:R-:W-:-:S02]  /*7190*/  LOP3.LUT R68, R68, 0xffff, RZ, 0xc0, !PT ;  /* 0x0000ffff44447812 */ /* 0x000fc400078ec0ff */
[--C-:B------:R-:W-:Y:S02]  /*71a0*/  PRMT R9, R30, 0x3340, R1.reuse ;  /* 0x000033401e097816 */ /* 0x100fe40000000001 */
[----:B------:R-:W-:Y:S02]  /*71b0*/  LOP3.LUT R58, R58, 0xffff, RZ, 0xc0, !PT ;  /* 0x0000ffff3a3a7812 */ /* 0x000fe400078ec0ff */
[----:B------:R-:W-:Y:S02]  /*71c0*/  LOP3.LUT R70, R70, 0xffff, RZ, 0xc0, !PT ;  /* 0x0000ffff46467812 */ /* 0x000fe400078ec0ff */
[----:B------:R-:W-:Y:S02]  /*71d0*/  LOP3.LUT R31, R66, 0xffff, RZ, 0xc0, !PT ;  /* 0x0000ffff421f7812 */ /* 0x000fe400078ec0ff */
[--C-:B------:R-:W-:Y:S02]  /*71e0*/  PRMT R12, R68, 0x3340, R1.reuse ;  /* 0x00003340440c7816 */ /* 0x100fe40000000001 */
[----:B------:R-:W-:-:S02]  /*71f0*/  PRMT R14, R70, 0x3340, R1 ;  /* 0x00003340460e7816 */ /* 0x000fc40000000001 */
[----:B------:R-:W-:Y:S02]  /*7200*/  F2FP.SATFINITE.E4M3.F32.PACK_AB_MERGE_C R16, R17, R16, RZ ;  /* 0x000000101110723e */ /* 0x000fe400048070ff */
[----:B------:R-:W-:Y:S02]  /*7210*/  F2FP.SATFINITE.E4M3.F32.PACK_AB_MERGE_C R18, R19, R18, RZ ;  /* 0x000000121312723e */ /* 0x000fe400048070ff */
[----:B------:R-:W-:Y:S02]  /*7220*/  F2FP.SATFINITE.E4M3.F32.PACK_AB_MERGE_C R34, R35, R34, RZ ;  /* 0x000000222322723e */ /* 0x000fe400048070ff */
[----:B------:R-:W-:Y:S02]  /*7230*/  LOP3.LUT R32, R32, 0xffff, RZ, 0xc0, !PT ;  /* 0x0000ffff20207812 */ /* 0x000fe400078ec0ff */
[----:B------:R-:W-:Y:S02]  /*7240*/  F2FP.SATFINITE.E4M3.F32.PACK_AB_MERGE_C R48, R49, R48, RZ ;  /* 0x000000303130723e */ /* 0x000fe400048070ff */
[----:B------:R-:W-:-:S02]  /*7250*/  F2FP.SATFINITE.E4M3.F32.PACK_AB_MERGE_C R50, R51, R50, RZ ;  /* 0x000000323332723e */ /* 0x000fc400048070ff */
[----:B------:R-:W-:Y:S02]  /*7260*/  F2FP.SATFINITE.E4M3.F32.PACK_AB_MERGE_C R72, R73, R72, RZ ;  /* 0x000000484948723e */ /* 0x000fe400048070ff */
[----:B------:R-:W-:Y:S02]  /*7270*/  F2FP.SATFINITE.E4M3.F32.PACK_AB_MERGE_C R74, R75, R74, RZ ;  /* 0x0000004a4b4a723e */ /* 0x000fe400048070ff */
[----:B------:R-:W-:Y:S02]  /*7280*/  LOP3.LUT R50, R50, 0xffff, RZ, 0xc0, !PT ;  /* 0x0000ffff32327812 */ /* 0x000fe400078ec0ff */
[----:B------:R-:W-:Y:S02]  /*7290*/  LOP3.LUT R74, R74, 0xffff, RZ, 0xc0, !PT ;  /* 0x0000ffff4a4a7812 */ /* 0x000fe400078ec0ff */
[----:B--2---:R-:W-:-:S04]  /*72a0*/  LOP3.LUT R3, R5, 0x80, RZ, 0xc0, !PT ;  /* 0x0000008005037812 */ /* 0x004fc800078ec0ff */
[----:B------:R-:W-:Y:S01]  /*72b0*/  IADD3 R2, PT, PT, R3, UR5, R0 ;  /* 0x0000000503027c10 */ /* 0x000fe2000fffe000 */
[----:B------:R-:W-:Y:S01]  /*72c0*/  IMAD.SHL.U32 R0, R77, 0x100, RZ ;  /* 0x000001004d007824 */ /* 0x000fe200078e00ff */
[----:B---3--:R-:W-:Y:S02]  /*72d0*/  LOP3.LUT R3, R4, 0x70, RZ, 0xc0, !PT ;  /* 0x0000007004037812 */ /* 0x008fe400078ec0ff */
[----:B------:R-:W-:Y:S02]  /*72e0*/  PRMT R4, R60, 0x3340, R13 ;  /* 0x000033403c047816 */ /* 0x000fe4000000000d */
[----:B------:R-:W-:Y:S02]  /*72f0*/  LOP3.LUT R0, R0, 0x6000, RZ, 0xc0, !PT ;  /* 0x0000600000007812 */ /* 0x000fe400078ec0ff */
[----:B------:R-:W-:Y:S02]  /*7300*/  PRMT R4, R4, 0x5410, R7 ;  /* 0x0000541004047816 */ /* 0x000fe40000000007 */
[----:B------:R-:W-:-:S02]  /*7310*/  IADD3 R5, PT, PT, R3, R2, R0 ;  /* 0x0000000203057210 */ /* 0x000fc40007ffe000 */
[--C-:B------:R-:W-:Y:S02]  /*7320*/  PRMT R3, R52, 0x3340, R1.reuse ;  /* 0x0000334034037816 */ /* 0x100fe40000000001 */
[----:B------:R-:W-:Y:S02]  /*7330*/  PRMT R7, R28, 0x3340, R1 ;  /* 0x000033401c077816 */ /* 0x000fe40000000001 */
[----:B------:R-:W-:Y:S02]  /*7340*/  PRMT R0, R21, 0x3340, R24 ;  /* 0x0000334015007816 */ /* 0x000fe40000000018 */
[----:B------:R-:W-:Y:S02]  /*7350*/  PRMT R6, R6, 0x5410, R3 ;  /* 0x0000541006067816 */ /* 0x000fe40000000003 */
[----:B------:R-:W-:Y:S02]  /*7360*/  PRMT R3, R0, 0x5410, R7 ;  /* 0x0000541000037816 */ /* 0x000fe40000000007 */
[----:B------:R-:W-:-:S02]  /*7370*/  PRMT R2, R23, 0x3340, R26 ;  /* 0x0000334017027816 */ /* 0x000fc4000000001a */
[----:B------:R-:W-:Y:S02]  /*7380*/  PRMT R0, R8, 0x5410, R11 ;  /* 0x0000541008007816 */ /* 0x000fe4000000000b */
[----:B------:R-:W-:Y:S02]  /*7390*/  PRMT R8, R46, 0x3340, R1 ;  /* 0x000033402e087816 */ /* 0x000fe40000000001 */
[----:B------:R-:W-:Y:S02]  /*73a0*/  PRMT R11, R38, 0x3340, R27 ;  /* 0x00003340260b7816 */ /* 0x000fe4000000001b */
[----:B------:R-:W-:Y:S02]  /*73b0*/  PRMT R7, R56, 0x3340, R29 ;  /* 0x0000334038077816 */ /* 0x000fe4000000001d */
[----:B------:R-:W-:Y:S02]  /*73c0*/  PRMT R2, R2, 0x5410, R9 ;  /* 0x0000541002027816 */ /* 0x000fe40000000009 */
[----:B----4-:R-:W-:-:S02]  /*73d0*/  LOP3.LUT R10, R10, 0x300, RZ, 0xc0, !PT ;  /* 0x000003000a0a7812 */ /* 0x010fc400078ec0ff */
[----:B------:R-:W-:Y:S02]  /*73e0*/  PRMT R9, R58, 0x3340, R31 ;  /* 0x000033403a097816 */ /* 0x000fe4000000001f */
[----:B------:R-:W-:Y:S02]  /*73f0*/  PRMT R11, R11, 0x5410, R8 ;  /* 0x000054100b0b7816 */ /* 0x000fe40000000008 */
[----:B------:R-:W-:Y:S02]  /*7400*/  PRMT R8, R7, 0x5410, R12 ;  /* 0x0000541007087816 */ /* 0x000fe4000000000c */
[----:B------:R-:W-:Y:S01]  /*7410*/  SHF.R.U32.HI R12, RZ, 0x8, R13 ;  /* 0x00000008ff0c7819 */ /* 0x000fe2000001160d */
[----:B------:R-:W-:Y:S01]  /*7420*/  IMAD.IADD R10, R10, 0x1, R5 ;  /* 0x000000010a0a7824 */ /* 0x000fe200078e0205 */
[----:B------:R-:W-:Y:S02]  /*7430*/  SHF.R.U32.HI R7, RZ, 0x8, R62 ;  /* 0x00000008ff077819 */ /* 0x000fe4000001163e */
[----:B------:R-:W-:-:S02]  /*7440*/  SHF.R.U32.HI R13, RZ, 0x8, R15 ;  /* 0x00000008ff0d7819 */ /* 0x000fc4000001160f */
[----:B------:R-:W-:Y:S02]  /*7450*/  PRMT R9, R9, 0x5410, R14 ;  /* 0x0000541009097816 */ /* 0x000fe4000000000e */
[----:B------:R-:W-:Y:S02]  /*7460*/  SHF.R.U32.HI R5, RZ, 0x8, R60 ;  /* 0x00000008ff057819 */ /* 0x000fe4000001163c */
[----:B------:R-:W-:Y:S02]  /*7470*/  SHF.R.U32.HI R14, RZ, 0x8, R78 ;  /* 0x00000008ff0e7819 */ /* 0x000fe4000001164e */
[----:B------:R-:W-:Y:S02]  /*7480*/  SHF.R.U32.HI R15, RZ, 0x8, R52 ;  /* 0x00000008ff0f7819 */ /* 0x000fe40000011634 */
[----:B------:R-:W-:Y:S02]  /*7490*/  LOP3.LUT R13, R13, 0xffff, RZ, 0xc0, !PT ;  /* 0x0000ffff0d0d7812 */ /* 0x000fe400078ec0ff */
[----:B------:R-:W-:-:S02]  /*74a0*/  LOP3.LUT R22, R7, 0xffff, RZ, 0xc0, !PT ;  /* 0x0000ffff07167812 */ /* 0x000fc400078ec0ff */
[----:B------:R-:W-:Y:S02]  /*74b0*/  LOP3.LUT R12, R12, 0xffff, RZ, 0xc0, !PT ;  /* 0x0000ffff0c0c7812 */ /* 0x000fe400078ec0ff */
[----:B------:R-:W-:Y:S02]  /*74c0*/  LOP3.LUT R5, R5, 0xffff, RZ, 0xc0, !PT ;  /* 0x0000ffff05057812 */ /* 0x000fe400078ec0ff */
[----:B------:R-:W-:Y:S02]  /*74d0*/  LOP3.LUT R14, R14, 0xffff, RZ, 0xc0, !PT ;  /* 0x0000ffff0e0e7812 */ /* 0x000fe400078ec0ff */
[----:B------:R-:W-:Y:S02]  /*74e0*/  LOP3.LUT R15, R15, 0xffff, RZ, 0xc0, !PT ;  /* 0x0000ffff0f0f7812 */ /* 0x000fe400078ec0ff */
[----:B------:R-:W-:Y:S02]  /*74f0*/  PRMT R22, R22, 0x3340, R13 ;  /* 0x0000334016167816 */ /* 0x000fe4000000000d */
[----:B------:R-:W-:-:S02]  /*7500*/  SHF.R.U32.HI R7, RZ, 0x8, R23 ;  /* 0x00000008ff077819 */ /* 0x000fc40000011617 */
[----:B------:R-:W-:Y:S02]  /*7510*/  SHF.R.U32.HI R13, RZ, 0x8, R26 ;  /* 0x00000008ff0d7819 */ /* 0x000fe4000001161a */
[----:B------:R-:W-:Y:S02]  /*7520*/  PRMT R17, R5, 0x3340, R12 ;  /* 0x0000334005117816 */ /* 0x000fe4000000000c */
[----:B------:R-:W-:Y:S02]  /*7530*/  PRMT R20, R14, 0x3340, R1 ;  /* 0x000033400e147816 */ /* 0x000fe40000000001 */
[----:B------:R-:W-:Y:S02]  /*7540*/  SHF.R.U32.HI R5, RZ, 0x8, R21 ;  /* 0x00000008ff057819 */ /* 0x000fe40000011615 */
[----:B------:R-:W-:Y:S02]  /*7550*/  SHF.R.U32.HI R12, RZ, 0x8, R24 ;  /* 0x00000008ff0c7819 */ /* 0x000fe40000011618 */
[----:B------:R-:W-:-:S02]  /*7560*/  SHF.R.U32.HI R14, RZ, 0x8, R28 ;  /* 0x00000008ff0e7819 */ /* 0x000fc4000001161c */
[----:B------:R-:W-:Y:S02]  /*7570*/  PRMT R19, R15, 0x3340, R76 ;  /* 0x000033400f137816 */ /* 0x000fe4000000004c */
[----:B------:R-:W-:Y:S02]  /*7580*/  SHF.R.U32.HI R15, RZ, 0x8, R30 ;  /* 0x00000008ff0f7819 */ /* 0x000fe4000001161e */
[----:B------:R-:W-:Y:S02]  /*7590*/  LOP3.LUT R13, R13, 0xffff, RZ, 0xc0, !PT ;  /* 0x0000ffff0d0d7812 */ /* 0x000fe400078ec0ff */
[----:B------:R-:W-:Y:S02]  /*75a0*/  LOP3.LUT R26, R7, 0xffff, RZ, 0xc0, !PT ;  /* 0x0000ffff071a7812 */ /* 0x000fe400078ec0ff */
[----:B------:R-:W-:Y:S02]  /*75b0*/  LOP3.LUT R12, R12, 0xffff, RZ, 0xc0, !PT ;  /* 0x0000ffff0c0c7812 */ /* 0x000fe400078ec0ff */
[----:B------:R-:W-:-:S02]  /*75c0*/  LOP3.LUT R5, R5, 0xffff, RZ, 0xc0, !PT ;  /* 0x0000ffff05057812 */ /* 0x000fc400078ec0ff */
[----:B------:R-:W-:Y:S02]  /*75d0*/  LOP3.LUT R14, R14, 0xffff, RZ, 0xc0, !PT ;  /* 0x0000ffff0e0e7812 */ /* 0x000fe400078ec0ff */
[----:B------:R-:W-:Y:S02]  /*75e0*/  LOP3.LUT R15, R15, 0xffff, RZ, 0xc0, !PT ;  /* 0x0000ffff0f0f7812 */ /* 0x000fe400078ec0ff */
[----:B------:R-:W-:Y:S02]  /*75f0*/  PRMT R26, R26, 0x3340, R13 ;  /* 0x000033401a1a7816 */ /* 0x000fe4000000000d */
[----:B------:R-:W-:Y:S02]  /*7600*/  SHF.R.U32.HI R7, RZ, 0x8, R38 ;  /* 0x00000008ff077819 */ /* 0x000fe40000011626 */
[----:B------:R-:W-:Y:S02]  /*7610*/  SHF.R.U32.HI R13, RZ, 0x8, R27 ;  /* 0x00000008ff0d7819 */ /* 0x000fe4000001161b */
[----:B------:R-:W-:-:S02]  /*7620*/  PRMT R21, R5, 0x3340, R12 ;  /* 0x0000334005157816 */ /* 0x000fc4000000000c */
[----:B------:R-:W-:Y:S02]  /*7630*/  PRMT R24, R14, 0x3340, R1 ;  /* 0x000033400e187816 */ /* 0x000fe40000000001 */
[----:B------:R-:W-:Y:S02]  /*7640*/  SHF.R.U32.HI R5, RZ, 0x8, R36 ;  /* 0x00000008ff057819 */ /* 0x000fe40000011624 */
[----:B------:R-:W-:Y:S02]  /*7650*/  SHF.R.U32.HI R12, RZ, 0x8, R25 ;  /* 0x00000008ff0c7819 */ /* 0x000fe40000011619 */
[----:B------:R-:W-:Y:S02]  /*7660*/  SHF.R.U32.HI R14, RZ, 0x8, R44 ;  /* 0x00000008ff0e7819 */ /* 0x000fe4000001162c */
[----:B------:R-:W-:Y:S02]  /*7670*/  PRMT R23, R15, 0x3340, R76 ;  /* 0x000033400f177816 */ /* 0x000fe4000000004c */
[----:B------:R-:W-:-:S02]  /*7680*/  SHF.R.U32.HI R15, RZ, 0x8, R46 ;  /* 0x00000008ff0f7819 */ /* 0x000fc4000001162e */
[----:B------:R-:W-:Y:S02]  /*7690*/  LOP3.LUT R13, R13, 0xffff, RZ, 0xc0, !PT ;  /* 0x0000ffff0d0d7812 */ /* 0x000fe400078ec0ff */
[----:B------:R-:W-:Y:S02]  /*76a0*/  LOP3.LUT R30, R7, 0xffff, RZ, 0xc0, !PT ;  /* 0x0000ffff071e7812 */ /* 0x000fe400078ec0ff */
[----:B------:R-:W-:Y:S02]  /*76b0*/  LOP3.LUT R12, R12, 0xffff, RZ, 0xc0, !PT ;  /* 0x0000ffff0c0c7812 */ /* 0x000fe400078ec0ff */
[----:B------:R-:W-:Y:S02]  /*76c0*/  LOP3.LUT R5, R5, 0xffff, RZ, 0xc0, !PT ;  /* 0x0000ffff05057812 */ /* 0x000fe400078ec0ff */
[----:B------:R-:W-:Y:S02]  /*76d0*/  LOP3.LUT R14, R14, 0xffff, RZ, 0xc0, !PT ;  /* 0x0000ffff0e0e7812 */ /* 0x000fe400078ec0ff */
[----:B------:R-:W-:-:S02]  /*76e0*/  LOP3.LUT R36, R15, 0xffff, RZ, 0xc0, !PT ;  /* 0x0000ffff0f247812 */ /* 0x000fc400078ec0ff */
[----:B------:R-:W-:Y:S02]  /*76f0*/  PRMT R30, R30, 0x3340, R13 ;  /* 0x000033401e1e7816 */ /* 0x000fe4000000000d */
[----:B------:R-:W-:Y:S02]  /*7700*/  SHF.R.U32.HI R7, RZ, 0x8, R58 ;  /* 0x00000008ff077819 */ /* 0x000fe4000001163a */
[----:B------:R-:W-:Y:S02]  /*7710*/  SHF.R.U32.HI R13, RZ, 0x8, R31 ;  /* 0x00000008ff0d7819 */ /* 0x000fe4000001161f */
[----:B------:R-:W-:Y:S02]  /*7720*/  SHF.R.U32.HI R15, RZ, 0x8, R70 ;  /* 0x00000008ff0f7819 */ /* 0x000fe40000011646 */
[----:B------:R-:W-:Y:S02]  /*7730*/  PRMT R25, R5, 0x3340, R12 ;  /* 0x0000334005197816 */ /* 0x000fe4000000000c */
[----:B------:R-:W-:-:S02]  /*7740*/  PRMT R28, R14, 0x3340, R1 ;  /* 0x000033400e1c7816 */ /* 0x000fc40000000001 */
[----:B------:R-:W-:Y:S02]  /*7750*/  SHF.R.U32.HI R5, RZ, 0x8, R56 ;  /* 0x00000008ff057819 */ /* 0x000fe40000011638 */
[----:B------:R-:W-:Y:S02]  /*7760*/  SHF.R.U32.HI R12, RZ, 0x8, R29 ;  /* 0x00000008ff0c7819 */ /* 0x000fe4000001161d */
[----:B------:R-:W-:Y:S02]  /*7770*/  SHF.R.U32.HI R14, RZ, 0x8, R68 ;  /* 0x00000008ff0e7819 */ /* 0x000fe40000011644 */
[----:B------:R-:W-:Y:S02]  /*7780*/  PRMT R27, R36, 0x3340, R1 ;  /* 0x00003340241b7816 */ /* 0x000fe40000000001 */
[----:B------:R-:W-:Y:S02]  /*7790*/  LOP3.LUT R13, R13, 0xffff, RZ, 0xc0, !PT ;  /* 0x0000ffff0d0d7812 */ /* 0x000fe400078ec0ff */
[----:B------:R-:W-:-:S02]  /*77a0*/  LOP3.LUT R36, R7, 0xffff, RZ, 0xc0, !PT ;  /* 0x0000ffff07247812 */ /* 0x000fc400078ec0ff */
[----:B------:R-:W-:Y:S02]  /*77b0*/  LOP3.LUT R38, R15, 0xffff, RZ, 0xc0, !PT ;  /* 0x0000ffff0f267812 */ /* 0x000fe400078ec0ff */
[----:B------:R-:W-:Y:S02]  /*77c0*/  LOP3.LUT R12, R12, 0xffff, RZ, 0xc0, !PT ;  /* 0x0000ffff0c0c7812 */ /* 0x000fe400078ec0ff */
[----:B------:R-:W-:Y:S02]  /*77d0*/  LOP3.LUT R5, R5, 0xffff, RZ, 0xc0, !PT ;  /* 0x0000ffff05057812 */ /* 0x000fe400078ec0ff */
[----:B------:R-:W-:Y:S02]  /*77e0*/  LOP3.LUT R14, R14, 0xffff, RZ, 0xc0, !PT ;  /* 0x0000ffff0e0e7812 */ /* 0x000fe400078ec0ff */
[----:B------:R-:W-:Y:S02]  /*77f0*/  PRMT R13, R36, 0x3340, R13 ;  /* 0x00003340240d7816 */ /* 0x000fe4000000000d */
[----:B------:R-:W-:-:S02]  /*7800*/  PRMT R38, R38, 0x3340, R1 ;  /* 0x0000334026267816 */ /* 0x000fc40000000001 */
[----:B------:R-:W-:Y:S02]  /*7810*/  PRMT R12, R5, 0x3340, R12 ;  /* 0x00003340050c7816 */ /* 0x000fe4000000000c */
[----:B------:R-:W-:Y:S02]  /*7820*/  PRMT R7, R14, 0x3340, R1 ;  /* 0x000033400e077816 */ /* 0x000fe40000000001 */
[----:B------:R-:W-:Y:S02]  /*7830*/  PRMT R26, R26, 0x5410, R23 ;  /* 0x000054101a1a7816 */ /* 0x000fe40000000017 */
[----:B------:R-:W-:Y:S02]  /*7840*/  PRMT R28, R25, 0x5410, R28 ;  /* 0x00005410191c7816 */ /* 0x000fe4000000001c */
[----:B------:R-:W-:Y:S01]  /*7850*/  PRMT R20, R17, 0x5410, R20 ;  /* 0x0000541011147816 */ /* 0x000fe20000000014 */
[----:B------:R-:W0:Y:S01]  /*7860*/  S2R R25, SR_TID.X ;  /* 0x0000000000197919 */ /* 0x000e220000002100 */
[----:B------:R-:W-:-:S02]  /*7870*/  LOP3.LUT R5, R16, 0xffff, RZ, 0xc0, !PT ;  /* 0x0000ffff10057812 */ /* 0x000fc400078ec0ff */
[----:B------:R-:W-:Y:S02]  /*7880*/  PRMT R23, R13, 0x5410, R38 ;  /* 0x000054100d177816 */ /* 0x000fe40000000026 */
[----:B------:R-:W-:Y:S02]  /*7890*/  PRMT R17, R21, 0x5410, R24 ;  /* 0x0000541015117816 */ /* 0x000fe40000000018 */
[----:B------:R-:W-:Y:S02]  /*78a0*/  LOP3.LUT R13, R34, 0xffff, RZ, 0xc0, !PT ;  /* 0x0000ffff220d7812 */ /* 0x000fe400078ec0ff */
[----:B------:R-:W-:Y:S02]  /*78b0*/  PRMT R16, R3, 0x4210, R32 ;  /* 0x0000421003107816 */ /* 0x000fe40000000020 */
[----:B------:R-:W-:Y:S02]  /*78c0*/  PRMT R24, R12, 0x5410, R7 ;  /* 0x000054100c187816 */ /* 0x000fe40000000007 */
[----:B------:R-:W-:-:S02]  /*78d0*/  LOP3.LUT R3, R48, 0xffff, RZ, 0xc0, !PT ;  /* 0x0000ffff30037812 */ /* 0x000fc400078ec0ff */
[----:B------:R-:W-:Y:S02]  /*78e0*/  LOP3.LUT R7, R18, 0xffff, RZ, 0xc0, !PT ;  /* 0x0000ffff12077812 */ /* 0x000fe400078ec0ff */
[----:B------:R-:W-:Y:S02]  /*78f0*/  PRMT R22, R22, 0x5410, R19 ;  /* 0x0000541016167816 */ /* 0x000fe40000000013 */
[--C-:B------:R-:W-:Y:S02]  /*7900*/  PRMT R18, R2, 0x4210, R13.reuse ;  /* 0x0000421002127816 */ /* 0x100fe4000000000d */
[----:B------:R-:W-:Y:S02]  /*7910*/  PRMT R19, R26, 0x5210, R13 ;  /* 0x000052101a137816 */ /* 0x000fe4000000000d */
[----:B------:R-:W-:Y:S02]  /*7920*/  PRMT R15, R30, 0x5410, R27 ;  /* 0x000054101e0f7816 */ /* 0x000fe4000000001b */
[----:B------:R-:W-:-:S02]  /*7930*/  PRMT R12, R0, 0x4210, R3 ;  /* 0x00004210000c7816 */ /* 0x000fc40000000003 */
[----:B------:R-:W-:Y:S01]  /*7940*/  PRMT R13, R28, 0x5210, R3 ;  /* 0x000052101c0d7816 */ /* 0x000fe20000000003 */
[----:B------:R-:W2:Y:S01]  /*7950*/  LDC R0, c[0x0][0x3b8] ;  /* 0x0000ee00ff007b82 */ /* 0x000ea20000000800 */
[----:B------:R-:W-:Y:S02]  /*7960*/  PRMT R4, R4, 0x4210, R5 ;  /* 0x0000421004047816 */ /* 0x000fe40000000005 */
[----:B------:R-:W-:Y:S02]  /*7970*/  PRMT R6, R6, 0x4210, R7 ;  /* 0x0000421006067816 */ /* 0x000fe40000000007 */
[----:B------:R-:W-:Y:S02]  /*7980*/  LOP3.LUT R3, R72, 0xffff, RZ, 0xc0, !PT ;  /* 0x0000ffff48037812 */ /* 0x000fe400078ec0ff */
[----:B------:R-:W-:Y:S02]  /*7990*/  PRMT R5, R20, 0x5210, R5 ;  /* 0x0000521014057816 */ /* 0x000fe40000000005 */
[----:B------:R-:W-:Y:S01]  /*79a0*/  PRMT R7, R22, 0x5210, R7 ;  /* 0x0000521016077816 */ /* 0x000fe20000000007 */
[----:B------:R-:W-:Y:S01]  /*79b0*/  BAR.SYNC.DEFER_BLOCKING 0x0 ;  /* 0x0000000000007b1d */ /* 0x000fe20000010000 */
[----:B------:R-:W-:-:S02]  /*79c0*/  PRMT R17, R17, 0x5210, R32 ;  /* 0x0000521011117816 */ /* 0x000fc40000000020 */
[--C-:B------:R-:W-:Y:S02]  /*79d0*/  PRMT R14, R11, 0x4210, R50.reuse ;  /* 0x000042100b0e7816 */ /* 0x100fe40000000032 */
[----:B------:R-:W-:Y:S02]  /*79e0*/  PRMT R15, R15, 0x5210, R50 ;  /* 0x000052100f0f7816 */ /* 0x000fe40000000032 */
[--C-:B------:R-:W-:Y:S02]  /*79f0*/  PRMT R20, R8, 0x4210, R3.reuse ;  /* 0x0000421008147816 */ /* 0x100fe40000000003 */
[----:B------:R-:W-:Y:S02]  /*7a00*/  PRMT R21, R24, 0x5210, R3 ;  /* 0x0000521018157816 */ /* 0x000fe40000000003 */
[--C-:B------:R-:W-:Y:S02]  /*7a10*/  PRMT R22, R9, 0x4210, R74.reuse ;  /* 0x0000421009167816 */ /* 0x100fe4000000004a */
[----:B------:R-:W-:Y:S01]  /*7a20*/  PRMT R23, R23, 0x5210, R74 ;  /* 0x0000521017177816 */ /* 0x000fe2000000004a */
[----:B------:R-:W-:Y:S04]  /*7a30*/  STSM.16.M88.4 [R10], R4 ;  /* 0x000000040a007844 */ /* 0x000fe80000000200 */
[----:B------:R-:W-:Y:S04]  /*7a40*/  STSM.16.M88.4 [R10+0x400], R16 ;  /* 0x000400100a007844 */ /* 0x000fe80000000200 */
[----:B------:R-:W-:Y:S04]  /*7a50*/  STSM.16.M88.4 [R10+0x800], R12 ;  /* 0x0008000c0a007844 */ /* 0x000fe80000000200 */
[----:B------:R3:W-:Y:S01]  /*7a60*/  STSM.16.M88.4 [R10+0xc00], R20 ;  /* 0x000c00140a007844 */ /* 0x0007e20000000200 */
[----:B0-----:R-:W-:-:S04]  /*7a70*/  LOP3.LUT R25, R25, 0x1ff, RZ, 0xc0, !PT ;  /* 0x000001ff19197812 */ /* 0x001fc800078ec0ff */
[----:B------:R-:W-:Y:S01]  /*7a80*/  LEA R78, R25, UR5, 0x4 ;  /* 0x00000005194e7c11 */ /* 0x000fe2000f8e20ff */
[----:B------:R-:W-:Y:S01]  /*7a90*/  BAR.SYNC.DEFER_BLOCKING 0x0 ;  /* 0x0000000000007b1d */ /* 0x000fe20000010000 */
[----:B------:R-:W-:-:S04]  /*7aa0*/  SHF.R.U32.HI R8, RZ, 0x8, R77 ;  /* 0x00000008ff087819 */ /* 0x000fc8000001164d */
[----:B------:R-:W-:Y:S02]  /*7ab0*/  SGXT.U32 R8, R8, 0x1 ;  /* 0x000000010808781a */ /* 0x000fe40000000000 */
[C---:B-1----:R-:W-:Y:S01]  /*7ac0*/  ISETP.GE.AND P0, PT, R33.reuse, UR14, PT ;  /* 0x0000000e21007c0c */ /* 0x042fe2000bf06270 */
[----:B------:R-:W-:Y:S01]  /*7ad0*/  IMAD R26, R33, UR4, RZ ;  /* 0x00000004211a7c24 */ /* 0x000fe2000f8e02ff */
[----:B------:R-:W0:Y:S01]  /*7ae0*/  LDCU UR5, c[0x0][0x39c] ;  /* 0x00007380ff0577ac */ /* 0x000e220008000800 */
[----:B------:R-:W1:Y:S01]  /*7af0*/  LDS.128 R4, [R78] ;  /* 0x000000004e047984 */ /* 0x000e620000000c00 */
[C-C-:B------:R-:W-:Y:S01]  /*7b00*/  LOP3.LUT R9, R109.reuse, 0x7a, R8.reuse, 0xfe, !PT ;  /* 0x0000007a6d097812 */ /* 0x140fe200078efe08 */
[----:B------:R-:W4:Y:S01]  /*7b10*/  LDCU UR4, c[0x0][0x39c] ;  /* 0x00007380ff0477ac */ /* 0x000f220008000800 */
[C---:B------:R-:W-:Y:S02]  /*7b20*/  LOP3.LUT R3, R109.reuse, R8, RZ, 0xfc, !PT ;  /* 0x000000086d037212 */ /* 0x040fe400078efcff */
[----:B------:R-:W-:-:S02]  /*7b30*/  LOP3.LUT R2, R109, 0x7c, R8, 0xfe, !PT ;  /* 0x0000007c6d027812 */ /* 0x000fc400078efe08 */
[C-C-:B------:R-:W-:Y:S02]  /*7b40*/  LOP3.LUT R28, R109.reuse, 0x78, R8.reuse, 0xfe, !PT ;  /* 0x000000786d1c7812 */ /* 0x140fe400078efe08 */
[C-C-:B------:R-:W-:Y:S02]  /*7b50*/  LOP3.LUT R42, R109.reuse, 0x76, R8.reuse, 0xfe, !PT ;  /* 0x000000766d2a7812 */ /* 0x140fe400078efe08 */
[C-C-:B------:R-:W-:Y:S02]  /*7b60*/  LOP3.LUT R30, R109.reuse, 0x74, R8.reuse, 0xfe, !PT ;  /* 0x000000746d1e7812 */ /* 0x140fe400078efe08 */
[C-C-:B------:R-:W-:Y:S02]  /*7b70*/  LOP3.LUT R34, R109.reuse, 0x72, R8.reuse, 0xfe, !PT ;  /* 0x000000726d227812 */ /* 0x140fe400078efe08 */
[C-C-:B------:R-:W-:Y:S02]  /*7b80*/  LOP3.LUT R40, R109.reuse, 0x70, R8.reuse, 0xfe, !PT ;  /* 0x000000706d287812 */ /* 0x140fe400078efe08 */
        /* <DEDUP_REMOVED lines=50> */
[C-C-:B---3--:R-:W-:Y:S02]  /*7eb0*/  LOP3.LUT R23, R109.reuse, 0xc, R8.reuse, 0xfe, !PT ;  /* 0x0000000c6d177812 */ /* 0x148fe400078efe08 */
[C-C-:B------:R-:W-:Y:S02]  /*7ec0*/  LOP3.LUT R17, R109.reuse, 0xa, R8.reuse, 0xfe, !PT ;  /* 0x0000000a6d117812 */ /* 0x140fe400078efe08 */
[C-C-:B------:R-:W-:Y:S02]  /*7ed0*/  LOP3.LUT R15, R109.reuse, 0x8, R8.reuse, 0xfe, !PT ;  /* 0x000000086d0f7812 */ /* 0x140fe400078efe08 */
[C-C-:B------:R-:W-:Y:S02]  /*7ee0*/  LOP3.LUT R19, R109.reuse, 0x6, R8.reuse, 0xfe, !PT ;  /* 0x000000066d137812 */ /* 0x140fe400078efe08 */
[----:B------:R-:W-:-:S02]  /*7ef0*/  LOP3.LUT R21, R109, 0x4, R8, 0xfe, !PT ;  /* 0x000000046d157812 */ /* 0x000fc400078efe08 */
[----:B------:R-:W-:Y:S02]  /*7f00*/  LOP3.LUT R109, R109, 0x2, R8, 0xfe, !PT ;  /* 0x000000026d6d7812 */ /* 0x000fe400078efe08 */
[----:B------:R-:W-:Y:S02]  /*7f10*/  ISETP.LT.AND P2, PT, R9, UR12, !P0 ;  /* 0x0000000c09007c0c */ /* 0x000fe4000c741270 */
[----:B------:R-:W3:Y:S01]  /*7f20*/  LDS.128 R8, [R78+0x2000] ;  /* 0x002000004e087984 */ /* 0x000ee20000000c00 */
[C---:B------:R-:W-:Y:S01]  /*7f30*/  ISETP.LT.AND P6, PT, R3.reuse, UR15, !P0 ;  /* 0x0000000f03007c0c */ /* 0x040fe2000c7c1270 */
[-C--:B--2---:R-:W-:Y:S01]  /*7f40*/  IMAD R3, R3, R0.reuse, RZ ;  /* 0x0000000003037224 */ /* 0x084fe200078e02ff */
[C---:B------:R-:W-:Y:S01]  /*7f50*/  IADD3 R24, P3, PT, R26.reuse, UR6, RZ ;  /* 0x000000061a187c10 */ /* 0x040fe2000ff7e0ff */
[----:B------:R-:W2:Y:S01]  /*7f60*/  LDCU UR6, c[0x0][0x39c] ;  /* 0x00007380ff0677ac */ /* 0x000ea20008000800 */
[C---:B------:R-:W-:Y:S01]  /*7f70*/  ISETP.LT.AND P5, PT, R109.reuse, UR10, !P0 ;  /* 0x0000000a6d007c0c */ /* 0x040fe2000c7a1270 */
[----:B------:R-:W-:Y:S01]  /*7f80*/  IMAD R109, R109, R0, RZ ;  /* 0x000000006d6d7224 */ /* 0x000fe200078e02ff */
[----:B------:R-:W-:-:S02]  /*7f90*/  LEA.HI.X.SX32 R26, R26, UR7, 0x1, P3 ;  /* 0x000000071a1a7c11 */ /* 0x000fc400098f0eff */
[----:B------:R-:W-:Y:S02]  /*7fa0*/  ISETP.LT.AND P1, PT, R2, UR13, !P0 ;  /* 0x0000000d02007c0c */ /* 0x000fe4000c721270 */
[----:B-1----:R-:W-:Y:S01]  /*7fb0*/  PRMT R87, R4, 0x7770, RZ ;  /* 0x0000777004577816 */ /* 0x002fe200000000ff */
[----:B------:R-:W-:Y:S01]  /*7fc0*/  IMAD R85, R19, R0, RZ ;  /* 0x0000000013557224 */ /* 0x000fe200078e02ff */
[C---:B------:R-:W-:Y:S01]  /*7fd0*/  IADD3 R12, P3, PT, R3.reuse, R24, RZ ;  /* 0x00000018030c7210 */ /* 0x040fe20007f7e0ff */
[----:B------:R-:W1:Y:S03]  /*7fe0*/  LDCU UR7, c[0x0][0x39c] ;  /* 0x00007380ff0777ac */ /* 0x000e660008000800 */
[----:B------:R-:W-:Y:S01]  /*7ff0*/  LEA.HI.X.SX32 R13, R3, R26, 0x1, P3 ;  /* 0x0000001a030d7211 */ /* 0x000fe200018f0eff */
[----:B------:R-:W0:Y:S01]  /*8000*/  LDCU UR10, c[0x0][0x39c] ;  /* 0x00007380ff0a77ac */ /* 0x000e220008000800 */
[----:B------:R-:W-:-:S02]  /*8010*/  IADD3 R2, P3, PT, R109, R24, RZ ;  /* 0x000000186d027210 */ /* 0x000fc40007f7e0ff */
[C---:B------:R-:W-:Y:S01]  /*8020*/  ISETP.LT.AND P4, PT, R21.reuse, UR11, !P0 ;  /* 0x0000000b15007c0c */ /* 0x040fe2000c781270 */
[----:B------:R-:W-:Y:S01]  /*8030*/  IMAD R21, R21, R0, RZ ;  /* 0x0000000015157224 */ /* 0x000fe200078e02ff */
[----:B------:R-:W-:Y:S02]  /*8040*/  LEA.HI.X.SX32 R3, R109, R26, 0x1, P3 ;  /* 0x0000001a6d037211 */ /* 0x000fe400018f0eff */
[----:B------:R-:W-:Y:S01]  /*8050*/  PRMT R91, R5, 0x7770, RZ ;  /* 0x00007770055b7816 */ /* 0x000fe200000000ff */
[----:B------:R0:W-:Y:S01]  /*8060*/  @P6 STG.E.U8 desc[UR8][R12.64], R87 ;  /* 0x000000570c006986 */ /* 0x0001e2000c101108 */
[----:B----4-:R-:W-:Y:S01]  /*8070*/  ISETP.LT.AND P3, PT, R19, UR4, !P0 ;  /* 0x0000000413007c0c */ /* 0x010fe2000c761270 */
[----:B------:R-:W4:Y:S01]  /*8080*/  LDCU UR4, c[0x0][0x39c] ;  /* 0x00007380ff0477ac */ /* 0x000f220008000800 */
[-C--:B------:R-:W-:Y:S01]  /*8090*/  IADD3 R18, P6, PT, R21, R24.reuse, RZ ;  /* 0x0000001815127210 */ /* 0x080fe20007fde0ff */
[----:B------:R1:W-:Y:S01]  /*80a0*/  @P5 STG.E.U8 desc[UR8][R2.64], R91 ;  /* 0x0000005b02005986 */ /* 0x0003e2000c101108 */
[----:B------:R-:W-:Y:S01]  /*80b0*/  IADD3 R20, P5, PT, R85, R24, RZ ;  /* 0x0000001855147210 */ /* 0x000fe20007fbe0ff */
[----:B------:R-:W2:Y:S01]  /*80c0*/  LDCU UR11, c[0x0][0x39c] ;  /* 0x00007380ff0b77ac */ /* 0x000ea20008000800 */
[----:B------:R-:W-:-:S02]  /*80d0*/  LEA.HI.X.SX32 R19, R21, R26, 0x1, P6 ;  /* 0x0000001a15137211 */ /* 0x000fc400030f0eff */
[----:B------:R-:W-:Y:S02]  /*80e0*/  PRMT R89, R6, 0x7770, RZ ;  /* 0x0000777006597816 */ /* 0x000fe400000000ff */
[----:B------:R-:W-:Y:S01]  /*80f0*/  LEA.HI.X.SX32 R21, R85, R26, 0x1, P5 ;  /* 0x0000001a55157211 */ /* 0x000fe200028f0eff */
[-C--:B------:R-:W-:Y:S01]  /*8100*/  IMAD R85, R15, R0.reuse, RZ ;  /* 0x000000000f557224 */ /* 0x080fe200078e02ff */
[----:B0-----:R-:W-:Y:S02]  /*8110*/  PRMT R87, R7, 0x7770, RZ ;  /* 0x0000777007577816 */ /* 0x001fe400000000ff */
[----:B------:R-:W-:Y:S01]  /*8120*/  ISETP.LT.AND P5, PT, R15, UR5, !P0 ;  /* 0x000000050f007c0c */ /* 0x000fe2000c7a1270 */
[----:B------:R3:W-:Y:S01]  /*8130*/  @P4 STG.E.U8 desc[UR8][R18.64], R89 ;  /* 0x0000005912004986 */ /* 0x0007e2000c101108 */
[----:B-1----:R-:W-:Y:S01]  /*8140*/  IMAD R3, R17, R0, RZ ;  /* 0x0000000011037224 */ /* 0x002fe200078e02ff */
[----:B------:R-:W0:Y:S02]  /*8150*/  LDCU UR5, c[0x0][0x39c] ;  /* 0x00007380ff0577ac */ /* 0x000e240008000800 */
[----:B------:R-:W1:Y:S04]  /*8160*/  LDS.128 R12, [R78+0x4000] ;  /* 0x004000004e0c7984 */ /* 0x000e680000000c00 */
[----:B------:R0:W-:Y:S01]  /*8170*/  @P3 STG.E.U8 desc[UR8][R20.64], R87 ;  /* 0x0000005714003986 */ /* 0x0001e2000c101108 */
[----:B------:R-:W-:-:S02]  /*8180*/  IADD3 R16, P3, PT, R85, R24, RZ ;  /* 0x0000001855107210 */ /* 0x000fc40007f7e0ff */
[----:B--2---:R-:W-:Y:S01]  /*8190*/  ISETP.LT.AND P4, PT, R17, UR6, !P0 ;  /* 0x0000000611007c0c */ /* 0x004fe2000c781270 */
[----:B------:R-:W2:Y:S01]  /*81a0*/  LDCU UR6, c[0x0][0x39c] ;  /* 0x00007380ff0677ac */ /* 0x000ea20008000800 */
[----:B------:R-:W-:Y:S02]  /*81b0*/  LEA.HI.X.SX32 R17, R85, R26, 0x1, P3 ;  /* 0x0000001a55117211 */ /* 0x000fe400018f0eff */
[----:B---3--:R-:W-:Y:S02]  /*81c0*/  PRMT R19, R8, 0x7770, RZ ;  /* 0x0000777008137816 */ /* 0x008fe400000000ff */
[C---:B------:R-:W-:Y:S01]  /*81d0*/  ISETP.LT.AND P3, PT, R23.reuse, UR7, !P0 ;  /* 0x0000000717007c0c */ /* 0x040fe2000c761270 */
[----:B------:R-:W-:Y:S01]  /*81e0*/  IMAD R23, R23, R0, RZ ;  /* 0x0000000017177224 */ /* 0x000fe200078e02ff */
[-C--:B------:R-:W-:Y:S01]  /*81f0*/  IADD3 R2, P6, PT, R3, R24.reuse, RZ ;  /* 0x0000001803027210 */ /* 0x080fe20007fde0ff */
[----:B------:R-:W-:Y:S01]  /*8200*/  @P5 STG.E.U8 desc[UR8][R16.64], R19 ;  /* 0x0000001310005986 */ /* 0x000fe2000c101108 */
[----:B0-----:R-:W-:Y:S01]  /*8210*/  PRMT R87, R9, 0x7770, RZ ;  /* 0x0000777009577816 */ /* 0x001fe200000000ff */
[----:B------:R-:W0:Y:S01]  /*8220*/  LDCU UR7, c[0x0][0x39c] ;  /* 0x00007380ff0777ac */ /* 0x000e220008000800 */
[----:B------:R-:W-:Y:S01]  /*8230*/  IADD3 R22, P5, PT, R23, R24, RZ ;  /* 0x0000001817167210 */ /* 0x000fe20007fbe0ff */
[----:B------:R-:W3:Y:S01]  /*8240*/  LDS.128 R16, [R78+0x6000] ;  /* 0x006000004e107984 */ /* 0x000ee20000000c00 */
[----:B------:R-:W-:-:S02]  /*8250*/  LEA.HI.X.SX32 R3, R3, R26, 0x1, P6 ;  /* 0x0000001a03037211 */ /* 0x000fc400030f0eff */
[C---:B----4-:R-:W-:Y:S01]  /*8260*/  ISETP.LT.AND P6, PT, R83.reuse, UR4, !P0 ;  /* 0x0000000453007c0c */ /* 0x050fe2000c7c1270 */
[----:B------:R-:W-:Y:S01]  /*8270*/  IMAD R83, R83, R0, RZ ;  /* 0x0000000053537224 */ /* 0x000fe200078e02ff */
[----:B------:R-:W-:Y:S02]  /*8280*/  LEA.HI.X.SX32 R23, R23, R26, 0x1, P5 ;  /* 0x0000001a17177211 */ /* 0x000fe400028f0eff */
[----:B------:R-:W-:Y:S01]  /*8290*/  PRMT R85, R10, 0x7770, RZ ;  /* 0x000077700a557816 */ /* 0x000fe200000000ff */
[----:B------:R4:W-:Y:S01]  /*82a0*/  @P4 STG.E.U8 desc[UR8][R2.64], R87 ;  /* 0x0000005702004986 */ /* 0x0009e2000c101108 */
[----:B------:R-:W0:Y:S03]  /*82b0*/  LDCU UR4, c[0x0][0x39c] ;  /* 0x00007380ff0477ac */ /* 0x000e260008000800 */
[----:B------:R0:W-:Y:S01]  /*82c0*/  @P3 STG.E.U8 desc[UR8][R22.64], R85 ;  /* 0x0000005516003986 */ /* 0x0001e2000c101108 */
[----:B------:R-:W-:-:S02]  /*82d0*/  IADD3 R20, P3, PT, R83, R24, RZ ;  /* 0x0000001853147210 */ /* 0x000fc40007f7e0ff */
[C---:B------:R-:W-:Y:S01]  /*82e0*/  ISETP.LT.AND P4, PT, R81.reuse, UR10, !P0 ;  /* 0x0000000a51007c0c */ /* 0x040fe2000c781270 */
[----:B------:R-:W-:Y:S01]  /*82f0*/  IMAD R81, R81, R0, RZ ;  /* 0x0000000051517224 */ /* 0x000fe200078e02ff */
[----:B------:R-:W-:Y:S01]  /*8300*/  LEA.HI.X.SX32 R21, R83, R26, 0x1, P3 ;  /* 0x0000001a53157211 */ /* 0x000fe200018f0eff */
[----:B------:R-:W2:Y:S01]  /*8310*/  LDCU UR10, c[0x0][0x39c] ;  /* 0x00007380ff0a77ac */ /* 0x000ea20008000800 */
[----:B------:R-:W-:Y:S02]  /*8320*/  PRMT R83, R11, 0x7770, RZ ;  /* 0x000077700b537816 */ /* 0x000fe400000000ff */
[C---:B------:R-:W-:Y:S01]  /*8330*/  ISETP.LT.AND P3, PT, R79.reuse, UR5, !P0 ;  /* 0x000000054f007c0c */ /* 0x040fe2000c761270 */
[----:B------:R-:W-:Y:S01]  /*8340*/  IMAD R79, R79, R0, RZ ;  /* 0x000000004f4f7224 */ /* 0x000fe200078e02ff */
[-C--:B----4-:R-:W-:Y:S01]  /*8350*/  IADD3 R2, P5, PT, R81, R24.reuse, RZ ;  /* 0x0000001851027210 */ /* 0x090fe20007fbe0ff */
[----:B------:R4:W-:Y:S01]  /*8360*/  @P6 STG.E.U8 desc[UR8][R20.64], R83 ;  /* 0x0000005314006986 */ /* 0x0009e2000c101108 */
[----:B------:R-:W2:Y:S02]  /*8370*/  LDCU UR5, c[0x0][0x39c] ;  /* 0x00007380ff0577ac */ /* 0x000ea40008000800 */
[----:B0-----:R-:W-:-:S02]  /*8380*/  IADD3 R22, P6, PT, R79, R24, RZ ;  /* 0x000000184f167210 */ /* 0x001fc40007fde0ff */
[-C--:B------:R-:W-:Y:S02]  /*8390*/  LEA.HI.X.SX32 R3, R81, R26.reuse, 0x1, P5 ;  /* 0x0000001a51037211 */ /* 0x080fe400028f0eff */
[----:B-1----:R-:W-:Y:S02]  /*83a0*/  PRMT R81, R12, 0x7770, RZ ;  /* 0x000077700c517816 */ /* 0x002fe400000000ff */
[----:B------:R-:W-:Y:S02]  /*83b0*/  LEA.HI.X.SX32 R23, R79, R26, 0x1, P6 ;  /* 0x0000001a4f177211 */ /* 0x000fe400030f0eff */
[C---:B------:R-:W-:Y:S01]  /*83c0*/  ISETP.LT.AND P5, PT, R69.reuse, UR11, !P0 ;  /* 0x0000000b45007c0c */ /* 0x040fe2000c7a1270 */
[----:B------:R-:W-:Y:S01]  /*83d0*/  IMAD R69, R69, R0, RZ ;  /* 0x0000000045457224 */ /* 0x000fe200078e02ff */
[----:B------:R-:W-:Y:S01]  /*83e0*/  PRMT R79, R13, 0x7770, RZ ;  /* 0x000077700d4f7816 */ /* 0x000fe200000000ff */
[----:B------:R0:W-:Y:S04]  /*83f0*/  @P4 STG.E.U8 desc[UR8][R2.64], R81 ;  /* 0x0000005102004986 */ /* 0x0001e8000c101108 */
[----:B------:R1:W-:Y:S01]  /*8400*/  @P3 STG.E.U8 desc[UR8][R22.64], R79 ;  /* 0x0000004f16003986 */ /* 0x0003e2000c101108 */
[----:B----4-:R-:W-:-:S02]  /*8410*/  IADD3 R20, P3, PT, R69, R24, RZ ;  /* 0x0000001845147210 */ /* 0x010fc40007f7e0ff */
[C---:B--2---:R-:W-:Y:S01]  /*8420*/  ISETP.LT.AND P4, PT, R67.reuse, UR6, !P0 ;  /* 0x0000000643007c0c */ /* 0x044fe2000c781270 */
[----:B------:R-:W-:Y:S01]  /*8430*/  IMAD R67, R67, R0, RZ ;  /* 0x0000000043437224 */ /* 0x000fe200078e02ff */
[----:B------:R-:W-:Y:S01]  /*8440*/  LEA.HI.X.SX32 R21, R69, R26, 0x1, P3 ;  /* 0x0000001a45157211 */ /* 0x000fe200018f0eff */
[----:B------:R-:W2:Y:S01]  /*8450*/  LDCU UR6, c[0x0][0x39c] ;  /* 0x00007380ff0677ac */ /* 0x000ea20008000800 */
[----:B------:R-:W-:Y:S02]  /*8460*/  PRMT R69, R14, 0x7770, RZ ;  /* 0x000077700e457816 */ /* 0x000fe400000000ff */
[C---:B------:R-:W-:Y:S01]  /*8470*/  ISETP.LT.AND P3, PT, R65.reuse, UR4, !P0 ;  /* 0x0000000441007c0c */ /* 0x040fe2000c761270 */
[----:B------:R-:W-:Y:S01]  /*8480*/  IMAD R65, R65, R0, RZ ;  /* 0x0000000041417224 */ /* 0x000fe200078e02ff */
[-C--:B0-----:R-:W-:Y:S01]  /*8490*/  IADD3 R2, P6, PT, R67, R24.reuse, RZ ;  /* 0x0000001843027210 */ /* 0x081fe20007fde0ff */
[----:B------:R0:W-:Y:S01]  /*84a0*/  @P5 STG.E.U8 desc[UR8][R20.64], R69 ;  /* 0x0000004514005986 */ /* 0x0001e2000c101108 */
[----:B------:R-:W4:Y:S02]  /*84b0*/  LDCU UR4, c[0x0][0x39c] ;  /* 0x00007380ff0477ac */ /* 0x000f240008000800 */
[----:B-1----:R-:W-:-:S02]  /*84c0*/  IADD3 R22, P5, PT, R65, R24, RZ ;  /* 0x0000001841167210 */ /* 0x002fc40007fbe0ff */
[-C--:B------:R-:W-:Y:S02]  /*84d0*/  LEA.HI.X.SX32 R3, R67, R26.reuse, 0x1, P6 ;  /* 0x0000001a43037211 */ /* 0x080fe400030f0eff */
[----:B------:R-:W-:Y:S02]  /*84e0*/  PRMT R67, R15, 0x7770, RZ ;  /* 0x000077700f437816 */ /* 0x000fe400000000ff */
[----:B------:R-:W-:Y:S02]  /*84f0*/  LEA.HI.X.SX32 R23, R65, R26, 0x1, P5 ;  /* 0x0000001a41177211 */ /* 0x000fe400028f0eff */
[C---:B------:R-:W-:Y:S01]  /*8500*/  ISETP.LT.AND P6, PT, R63.reuse, UR5, !P0 ;  /* 0x000000053f007c0c */ /* 0x040fe2000c7c1270 */
[----:B------:R-:W-:Y:S01]  /*8510*/  IMAD R63, R63, R0, RZ ;  /* 0x000000003f3f7224 */ /* 0x000fe200078e02ff */
[----:B---3--:R-:W-:Y:S01]  /*8520*/  PRMT R65, R16, 0x7770, RZ ;  /* 0x0000777010417816 */ /* 0x008fe200000000ff */
[----:B------:R1:W-:Y:S01]  /*8530*/  @P4 STG.E.U8 desc[UR8][R2.64], R67 ;  /* 0x0000004302004986 */ /* 0x0003e2000c101108 */
[----:B------:R-:W-:Y:S01]  /*8540*/  ISETP.LT.AND P5, PT, R61, UR7, !P0 ;  /* 0x000000073d007c0c */ /* 0x000fe2000c7a1270 */
[----:B------:R-:W3:Y:S02]  /*8550*/  LDCU UR5, c[0x0][0x39c] ;  /* 0x00007380ff0577ac */ /* 0x000ee40008000800 */
[----:B------:R2:W-:Y:S01]  /*8560*/  @P3 STG.E.U8 desc[UR8][R22.64], R65 ;  /* 0x0000004116003986 */ /* 0x0005e2000c101108 */
[----:B0-----:R-:W-:Y:S01]  /*8570*/  IADD3 R20, P3, PT, R63, R24, RZ ;  /* 0x000000183f147210 */ /* 0x001fe20007f7e0ff */
[----:B------:R-:W-:Y:S01]  /*8580*/  IMAD R61, R61, R0, RZ ;  /* 0x000000003d3d7224 */ /* 0x000fe200078e02ff */
[----:B------:R-:W-:Y:S01]  /*8590*/  ISETP.LT.AND P4, PT, R59, UR10, !P0 ;  /* 0x0000000a3b007c0c */ /* 0x000fe2000c781270 */
[----:B------:R-:W0:Y:S01]  /*85a0*/  LDCU UR7, c[0x0][0x39c] ;  /* 0x00007380ff0777ac */ /* 0x000e220008000800 */
[----:B------:R-:W-:Y:S01]  /*85b0*/  LEA.HI.X.SX32 R21, R63, R26, 0x1, P3 ;  /* 0x0000001a3f157211 */ /* 0x000fe200018f0eff */
[----:B------:R-:W-:Y:S01]  /*85c0*/  IMAD R59, R59, R0, RZ ;  /* 0x000000003b3b7224 */ /* 0x000fe200078e02ff */
[----:B------:R-:W-:Y:S01]  /*85d0*/  PRMT R63, R17, 0x7770, RZ ;  /* 0x00007770113f7816 */ /* 0x000fe200000000ff */
[----:B------:R-:W0:Y:S01]  /*85e0*/  LDCU UR10, c[0x0][0x39c] ;  /* 0x00007380ff0a77ac */ /* 0x000e220008000800 */
[----:B-1----:R-:W-:-:S03]  /*85f0*/  IADD3 R2, P3, PT, R61, R24, RZ ;  /* 0x000000183d027210 */ /* 0x002fc60007f7e0ff */
[----:B------:R1:W-:Y:S01]  /*8600*/  @P6 STG.E.U8 desc[UR8][R20.64], R63 ;  /* 0x0000003f14006986 */ /* 0x0003e2000c101108 */
[----:B--2---:R-:W-:Y:S02]  /*8610*/  IADD3 R22, P6, PT, R59, R24, RZ ;  /* 0x000000183b167210 */ /* 0x004fe40007fde0ff */
[-C--:B------:R-:W-:Y:S02]  /*8620*/  LEA.HI.X.SX32 R3, R61, R26.reuse, 0x1, P3 ;  /* 0x0000001a3d037211 */ /* 0x080fe400018f0eff */
[----:B------:R-:W-:Y:S02]  /*8630*/  PRMT R61, R18, 0x7770, RZ ;  /* 0x00007770123d7816 */ /* 0x000fe400000000ff */
[----:B------:R-:W-:Y:S02]  /*8640*/  LEA.HI.X.SX32 R23, R59, R26, 0x1, P6 ;  /* 0x0000001a3b177211 */ /* 0x000fe400030f0eff */
[C---:B----4-:R-:W-:Y:S01]  /*8650*/  ISETP.LT.AND P3, PT, R57.reuse, UR4, !P0 ;  /* 0x0000000439007c0c */ /* 0x050fe2000c761270 */
[----:B------:R-:W-:Y:S01]  /*8660*/  IMAD R57, R57, R0, RZ ;  /* 0x0000000039397224 */ /* 0x000fe200078e02ff */
[----:B------:R-:W-:Y:S01]  /*8670*/  PRMT R59, R19, 0x7770, RZ ;  /* 0x00007770133b7816 */ /* 0x000fe200000000ff */
[----:B------:R2:W-:Y:S01]  /*8680*/  @P5 STG.E.U8 desc[UR8][R2.64], R61 ;  /* 0x0000003d02005986 */ /* 0x0005e2000c101108 */
[----:B---3--:R-:W-:Y:S01]  /*8690*/  ISETP.LT.AND P5, PT, R55, UR5, !P0 ;  /* 0x0000000537007c0c */ /* 0x008fe2000c7a1270 */
[----:B------:R-:W3:Y:S02]  /*86a0*/  LDCU UR4, c[0x0][0x39c] ;  /* 0x00007380ff0477ac */ /* 0x000ee40008000800 */
[----:B------:R4:W-:Y:S01]  /*86b0*/  @P4 STG.E.U8 desc[UR8][R22.64], R59 ;  /* 0x0000003b16004986 */ /* 0x0009e2000c101108 */
[----:B-1----:R-:W-:Y:S01]  /*86c0*/  IADD3 R20, P4, PT, R57, R24, RZ ;  /* 0x0000001839147210 */ /* 0x002fe20007f9e0ff */
[----:B------:R-:W-:Y:S01]  /*86d0*/  IMAD R55, R55, R0, RZ ;  /* 0x0000000037377224 */ /* 0x000fe200078e02ff */
[----:B------:R-:W1:Y:S02]  /*86e0*/  LDCU UR5, c[0x0][0x39c] ;  /* 0x00007380ff0577ac */ /* 0x000e640008000800 */
[----:B------:R-:W-:-:S02]  /*86f0*/  LEA.HI.X.SX32 R21, R57, R26, 0x1, P4 ;  /* 0x0000001a39157211 */ /* 0x000fc400020f0eff */
[----:B------:R-:W-:Y:S02]  /*8700*/  PRMT R57, R4, 0x7771, RZ ;  /* 0x0000777104397816 */ /* 0x000fe400000000ff */
[C---:B------:R-:W-:Y:S01]  /*8710*/  ISETP.LT.AND P4, PT, R53.reuse, UR6, !P0 ;  /* 0x0000000635007c0c */ /* 0x040fe2000c781270 */
[----:B------:R-:W-:Y:S01]  /*8720*/  IMAD R53, R53, R0, RZ ;  /* 0x0000000035357224 */ /* 0x000fe200078e02ff */
[-C--:B--2---:R-:W-:Y:S01]  /*8730*/  IADD3 R2, P6, PT, R55, R24.reuse, RZ ;  /* 0x0000001837027210 */ /* 0x084fe20007fde0ff */
[----:B------:R2:W-:Y:S01]  /*8740*/  @P3 STG.E.U8 desc[UR8][R20.64], R57 ;  /* 0x0000003914003986 */ /* 0x0005e2000c101108 */
[----:B------:R-:W1:Y:S02]  /*8750*/  LDCU UR6, c[0x0][0x39c] ;  /* 0x00007380ff0677ac */ /* 0x000e640008000800 */
[----:B----4-:R-:W-:Y:S02]  /*8760*/  IADD3 R22, P3, PT, R53, R24, RZ ;  /* 0x0000001835167210 */ /* 0x010fe40007f7e0ff */
[----:B------:R-:W-:-:S02]  /*8770*/  LEA.HI.X.SX32 R3, R55, R26, 0x1, P6 ;  /* 0x0000001a37037211 */ /* 0x000fc400030f0eff */
[C---:B0-----:R-:W-:Y:S01]  /*8780*/  ISETP.LT.AND P6, PT, R51.reuse, UR7, !P0 ;  /* 0x0000000733007c0c */ /* 0x041fe2000c7c1270 */
[----:B------:R-:W-:Y:S01]  /*8790*/  IMAD R51, R51, R0, RZ ;  /* 0x0000000033337224 */ /* 0x000fe200078e02ff */
[----:B------:R-:W-:Y:S01]  /*87a0*/  PRMT R55, R5, 0x7771, RZ ;  /* 0x0000777105377816 */ /* 0x000fe200000000ff */
[----:B------:R-:W0:Y:S01]  /*87b0*/  LDCU UR7, c[0x0][0x39c] ;  /* 0x00007380ff0777ac */ /* 0x000e220008000800 */
[----:B------:R-:W-:Y:S02]  /*87c0*/  LEA.HI.X.SX32 R23, R53, R26, 0x1, P3 ;  /* 0x0000001a35177211 */ /* 0x000fe400018f0eff */
[----:B------:R-:W-:Y:S02]  /*87d0*/  PRMT R53, R6, 0x7771, RZ ;  /* 0x0000777106357816 */ /* 0x000fe400000000ff */
[C---:B--2---:R-:W-:Y:S01]  /*87e0*/  IADD3 R20, P3, PT, R51.reuse, R24, RZ ;  /* 0x0000001833147210 */ /* 0x044fe20007f7e0ff */
[----:B------:R2:W-:Y:S03]  /*87f0*/  @P5 STG.E.U8 desc[UR8][R2.64], R55 ;  /* 0x0000003702005986 */ /* 0x0005e6000c101108 */
[----:B------:R-:W-:Y:S01]  /*8800*/  LEA.HI.X.SX32 R21, R51, R26, 0x1, P3 ;  /* 0x0000001a33157211 */ /* 0x000fe200018f0eff */
[----:B------:R4:W-:Y:S01]  /*8810*/  @P4 STG.E.U8 desc[UR8][R22.64], R53 ;  /* 0x0000003516004986 */ /* 0x0009e2000c101108 */
[C---:B---3--:R-:W-:Y:S01]  /*8820*/  ISETP.LT.AND P4, PT, R49.reuse, UR4, !P0 ;  /* 0x0000000431007c0c */ /* 0x048fe2000c781270 */
[-C--:B------:R-:W-:Y:S01]  /*8830*/  IMAD R49, R49, R0.reuse, RZ ;  /* 0x0000000031317224 */ /* 0x080fe200078e02ff */
[----:B------:R-:W-:Y:S01]  /*8840*/  PRMT R51, R7, 0x7771, RZ ;  /* 0x0000777107337816 */ /* 0x000fe200000000ff */
[----:B------:R-:W3:Y:S01]  /*8850*/  LDCU UR4, c[0x0][0x39c] ;  /* 0x00007380ff0477ac */ /* 0x000ee20008000800 */
[C---:B------:R-:W-:Y:S01]  /*8860*/  ISETP.LT.AND P3, PT, R47.reuse, UR10, !P0 ;  /* 0x0000000a2f007c0c */ /* 0x040fe2000c761270 */
[----:B------:R-:W-:Y:S01]  /*8870*/  IMAD R47, R47, R0, RZ ;  /* 0x000000002f2f7224 */ /* 0x000fe200078e02ff */
[-C--:B--2---:R-:W-:Y:S01]  /*8880*/  IADD3 R2, P5, PT, R49, R24.reuse, RZ ;  /* 0x0000001831027210 */ /* 0x084fe20007fbe0ff */
[----:B------:R2:W-:Y:S01]  /*8890*/  @P6 STG.E.U8 desc[UR8][R20.64], R51 ;  /* 0x0000003314006986 */ /* 0x0005e2000c101108 */
[----:B------:R-:W0:Y:S02]  /*88a0*/  LDCU UR10, c[0x0][0x39c] ;  /* 0x00007380ff0a77ac */ /* 0x000e240008000800 */
[----:B----4-:R-:W-:-:S02]  /*88b0*/  IADD3 R22, P6, PT, R47, R24, RZ ;  /* 0x000000182f167210 */ /* 0x010fc40007fde0ff */
[-C--:B------:R-:W-:Y:S02]  /*88c0*/  LEA.HI.X.SX32 R3, R49, R26.reuse, 0x1, P5 ;  /* 0x0000001a31037211 */ /* 0x080fe400028f0eff */
[----:B------:R-:W-:Y:S02]  /*88d0*/  PRMT R49, R8, 0x7771, RZ ;  /* 0x0000777108317816 */ /* 0x000fe400000000ff */
[----:B------:R-:W-:Y:S02]  /*88e0*/  LEA.HI.X.SX32 R23, R47, R26, 0x1, P6 ;  /* 0x0000001a2f177211 */ /* 0x000fe400030f0eff */
[C---:B-1----:R-:W-:Y:S01]  /*88f0*/  ISETP.LT.AND P5, PT, R45.reuse, UR5, !P0 ;  /* 0x000000052d007c0c */ /* 0x042fe2000c7a1270 */
[----:B------:R-:W-:Y:S01]  /*8900*/  IMAD R45, R45, R0, RZ ;  /* 0x000000002d2d7224 */ /* 0x000fe200078e02ff */
[----:B------:R-:W-:Y:S01]  /*8910*/  PRMT R47, R9, 0x7771, RZ ;  /* 0x00007771092f7816 */ /* 0x000fe200000000ff */
[----:B------:R1:W-:Y:S01]  /*8920*/  @P4 STG.E.U8 desc[UR8][R2.64], R49 ;  /* 0x0000003102004986 */ /* 0x0003e2000c101108 */
[----:B------:R-:W4:Y:S03]  /*8930*/  LDCU UR5, c[0x0][0x39c] ;  /* 0x00007380ff0577ac */ /* 0x000f260008000800 */
[----:B------:R3:W-:Y:S01]  /*8940*/  @P3 STG.E.U8 desc[UR8][R22.64], R47 ;  /* 0x0000002f16003986 */ /* 0x0007e2000c101108 */
[----:B--2---:R-:W-:-:S02]  /*8950*/  IADD3 R20, P3, PT, R45, R24, RZ ;  /* 0x000000182d147210 */ /* 0x004fc40007f7e0ff */
[C---:B------:R-:W-:Y:S01]  /*8960*/  ISETP.LT.AND P4, PT, R43.reuse, UR6, !P0 ;  /* 0x000000062b007c0c */ /* 0x040fe2000c781270 */
[----:B------:R-:W-:Y:S01]  /*8970*/  IMAD R43, R43, R0, RZ ;  /* 0x000000002b2b7224 */ /* 0x000fe200078e02ff */
[----:B------:R-:W-:Y:S01]  /*8980*/  LEA.HI.X.SX32 R21, R45, R26, 0x1, P3 ;  /* 0x0000001a2d157211 */ /* 0x000fe200018f0eff */
[----:B------:R-:W2:Y:S01]  /*8990*/  LDCU UR6, c[0x0][0x39c] ;  /* 0x00007380ff0677ac */ /* 0x000ea20008000800 */
[----:B------:R-:W-:Y:S02]  /*89a0*/  PRMT R45, R10, 0x7771, RZ ;  /* 0x000077710a2d7816 */ /* 0x000fe400000000ff */
[C---:B0-----:R-:W-:Y:S01]  /*89b0*/  ISETP.LT.AND P3, PT, R41.reuse, UR7, !P0 ;  /* 0x0000000729007c0c */ /* 0x041fe2000c761270 */
[----:B------:R-:W-:Y:S01]  /*89c0*/  IMAD R41, R41, R0, RZ ;  /* 0x0000000029297224 */ /* 0x000fe200078e02ff */
[-C--:B-1----:R-:W-:Y:S01]  /*89d0*/  IADD3 R2, P6, PT, R43, R24.reuse, RZ ;  /* 0x000000182b027210 */ /* 0x082fe20007fde0ff */
[----:B------:R0:W-:Y:S01]  /*89e0*/  @P5 STG.E.U8 desc[UR8][R20.64], R45 ;  /* 0x0000002d14005986 */ /* 0x0001e2000c101108 */
[----:B------:R-:W1:Y:S02]  /*89f0*/  LDCU UR7, c[0x0][0x39c] ;  /* 0x00007380ff0777ac */ /* 0x000e640008000800 */
[----:B---3--:R-:W-:-:S02]  /*8a00*/  IADD3 R22, P5, PT, R41, R24, RZ ;  /* 0x0000001829167210 */ /* 0x008fc40007fbe0ff */
[-C--:B------:R-:W-:Y:S02]  /*8a10*/  LEA.HI.X.SX32 R3, R43, R26.reuse, 0x1, P6 ;  /* 0x0000001a2b037211 */ /* 0x080fe400030f0eff */
[----:B------:R-:W-:Y:S02]  /*8a20*/  PRMT R43, R11, 0x7771, RZ ;  /* 0x000077710b2b7816 */ /* 0x000fe400000000ff */
[----:B------:R-:W-:Y:S02]  /*8a30*/  LEA.HI.X.SX32 R23, R41, R26, 0x1, P5 ;  /* 0x0000001a29177211 */ /* 0x000fe400028f0eff */
[C---:B------:R-:W-:Y:S01]  /*8a40*/  ISETP.LT.AND P6, PT, R39.reuse, UR4, !P0 ;  /* 0x0000000427007c0c */ /* 0x040fe2000c7c1270 */
[----:B------:R-:W-:Y:S01]  /*8a50*/  IMAD R39, R39, R0, RZ ;  /* 0x0000000027277224 */ /* 0x000fe200078e02ff */
[----:B------:R-:W-:Y:S01]  /*8a60*/  PRMT R41, R12, 0x7771, RZ ;  /* 0x000077710c297816 */ /* 0x000fe200000000ff */
[----:B------:R3:W-:Y:S01]  /*8a70*/  @P4 STG.E.U8 desc[UR8][R2.64], R43 ;  /* 0x0000002b02004986 */ /* 0x0007e2000c101108 */
[----:B------:R-:W1:Y:S03]  /*8a80*/  LDCU UR4, c[0x0][0x39c] ;  /* 0x00007380ff0477ac */ /* 0x000e660008000800 */
[----:B------:R1:W-:Y:S01]  /*8a90*/  @P3 STG.E.U8 desc[UR8][R22.64], R41 ;  /* 0x0000002916003986 */ /* 0x0003e2000c101108 */
[----:B0-----:R-:W-:-:S02]  /*8aa0*/  IADD3 R20, P3, PT, R39, R24, RZ ;  /* 0x0000001827147210 */ /* 0x001fc40007f7e0ff */
[C---:B----4-:R-:W-:Y:S01]  /*8ab0*/  ISETP.LT.AND P4, PT, R37.reuse, UR5, !P0 ;  /* 0x0000000525007c0c */ /* 0x050fe2000c781270 */
[----:B------:R-:W-:Y:S01]  /*8ac0*/  IMAD R37, R37, R0, RZ ;  /* 0x0000000025257224 */ /* 0x000fe200078e02ff */
[----:B------:R-:W-:Y:S01]  /*8ad0*/  LEA.HI.X.SX32 R21, R39, R26, 0x1, P3 ;  /* 0x0000001a27157211 */ /* 0x000fe200018f0eff */
[----:B------:R-:W0:Y:S01]  /*8ae0*/  LDCU UR5, c[0x0][0x39c] ;  /* 0x00007380ff0577ac */ /* 0x000e220008000800 */
[----:B------:R-:W-:Y:S02]  /*8af0*/  PRMT R39, R13, 0x7771, RZ ;  /* 0x000077710d277816 */ /* 0x000fe400000000ff */
[C---:B------:R-:W-:Y:S01]  /*8b00*/  ISETP.LT.AND P3, PT, R35.reuse, UR10, !P0 ;  /* 0x0000000a23007c0c */ /* 0x040fe2000c761270 */
[----:B------:R-:W-:Y:S01]  /*8b10*/  IMAD R35, R35, R0, RZ ;  /* 0x0000000023237224 */ /* 0x000fe200078e02ff */
[-C--:B---3--:R-:W-:Y:S01]  /*8b20*/  IADD3 R2, P5, PT, R37, R24.reuse, RZ ;  /* 0x0000001825027210 */ /* 0x088fe20007fbe0ff */
[----:B------:R3:W-:Y:S01]  /*8b30*/  @P6 STG.E.U8 desc[UR8][R20.64], R39 ;  /* 0x0000002714006986 */ /* 0x0007e2000c101108 */
[----:B------:R-:W4:Y:S02]  /*8b40*/  LDCU UR10, c[0x0][0x39c] ;  /* 0x00007380ff0a77ac */ /* 0x000f240008000800 */
[----:B-1----:R-:W-:-:S02]  /*8b50*/  IADD3 R22, P6, PT, R35, R24, RZ ;  /* 0x0000001823167210 */ /* 0x002fc40007fde0ff */
[-C--:B------:R-:W-:Y:S02]  /*8b60*/  LEA.HI.X.SX32 R3, R37, R26.reuse, 0x1, P5 ;  /* 0x0000001a25037211 */ /* 0x080fe400028f0eff */
[----:B------:R-:W-:Y:S02]  /*8b70*/  PRMT R37, R14, 0x7771, RZ ;  /* 0x000077710e257816 */ /* 0x000fe400000000ff */
[----:B------:R-:W-:Y:S02]  /*8b80*/  LEA.HI.X.SX32 R23, R35, R26, 0x1, P6 ;  /* 0x0000001a23177211 */ /* 0x000fe400030f0eff */
[C---:B--2---:R-:W-:Y:S01]  /*8b90*/  ISETP.LT.AND P5, PT, R33.reuse, UR6, !P0 ;  /* 0x0000000621007c0c */ /* 0x044fe2000c7a1270 */
[-C--:B------:R-:W-:Y:S01]  /*8ba0*/  IMAD R33, R33, R0.reuse, RZ ;  /* 0x0000000021217224 */ /* 0x080fe200078e02ff */
[----:B------:R-:W-:Y:S01]  /*8bb0*/  PRMT R35, R15, 0x7771, RZ ;  /* 0x000077710f237816 */ /* 0x000fe200000000ff */
[----:B------:R-:W1:Y:S01]  /*8bc0*/  LDCU UR6, c[0x0][0x39c] ;  /* 0x00007380ff0677ac */ /* 0x000e620008000800 */
[----:B------:R2:W-:Y:S01]  /*8bd0*/  @P4 STG.E.U8 desc[UR8][R2.64], R37 ;  /* 0x0000002502004986 */ /* 0x0005e2000c101108 */
[C---:B------:R-:W-:Y:S01]  /*8be0*/  ISETP.LT.AND P4, PT, R29.reuse, UR4, !P0 ;  /* 0x000000041d007c0c */ /* 0x040fe2000c781270 */
[----:B------:R-:W-:Y:S01]  /*8bf0*/  IMAD R29, R29, R0, RZ ;  /* 0x000000001d1d7224 */ /* 0x000fe200078e02ff */
[----:B---3--:R-:W-:Y:S01]  /*8c00*/  PRMT R39, R16, 0x7771, RZ ;  /* 0x0000777110277816 */ /* 0x008fe200000000ff */
[----:B------:R3:W-:Y:S01]  /*8c10*/  @P3 STG.E.U8 desc[UR8][R22.64], R35 ;  /* 0x0000002316003986 */ /* 0x0007e2000c101108 */
[C---:B------:R-:W-:Y:S01]  /*8c20*/  IADD3 R20, P3, PT, R33.reuse, R24, RZ ;  /* 0x0000001821147210 */ /* 0x040fe20007f7e0ff */
[----:B------:R-:W4:Y:S03]  /*8c30*/  LDCU UR4, c[0x0][0x39c] ;  /* 0x00007380ff0477ac */ /* 0x000f260008000800 */
[----:B------:R-:W-:-:S02]  /*8c40*/  LEA.HI.X.SX32 R21, R33, R26, 0x1, P3 ;  /* 0x0000001a21157211 */ /* 0x000fc400018f0eff */
[C---:B------:R-:W-:Y:S01]  /*8c50*/  ISETP.LT.AND P3, PT, R27.reuse, UR7, !P0 ;  /* 0x000000071b007c0c */ /* 0x040fe2000c761270 */
[----:B------:R-:W-:Y:S01]  /*8c60*/  IMAD R27, R27, R0, RZ ;  /* 0x000000001b1b7224 */ /* 0x000fe200078e02ff */
[----:B--2---:R-:W-:Y:S01]  /*8c70*/  IADD3 R2, P6, PT, R29, R24, RZ ;  /* 0x000000181d027210 */ /* 0x004fe20007fde0ff */
[----:B------:R-:W-:Y:S01]  /*8c80*/  @P5 STG.E.U8 desc[UR8][R20.64], R39 ;  /* 0x0000002714005986 */ /* 0x000fe2000c101108 */
[----:B------:R-:W-:Y:S01]  /*8c90*/  PRMT R33, R17, 0x7771, RZ ;  /* 0x0000777111217816 */ /* 0x000fe200000000ff */
[----:B------:R-:W2:Y:S01]  /*8ca0*/  LDCU UR7, c[0x0][0x39c] ;  /* 0x00007380ff0777ac */ /* 0x000ea20008000800 */
[----:B------:R-:W-:Y:S02]  /*8cb0*/  LEA.HI.X.SX32 R3, R29, R26, 0x1, P6 ;  /* 0x0000001a1d037211 */ /* 0x000fe400030f0eff */
[C---:B0-----:R-:W-:Y:S01]  /*8cc0*/  ISETP.LT.AND P6, PT, R31.reuse, UR5, !P0 ;  /* 0x000000051f007c0c */ /* 0x041fe2000c7c1270 */
[----:B------:R-:W-:Y:S01]  /*8cd0*/  IMAD R31, R31, R0, RZ ;  /* 0x000000001f1f7224 */ /* 0x000fe200078e02ff */
[----:B---3--:R-:W-:Y:S01]  /*8ce0*/  IADD3 R22, P5, PT, R27, R24, RZ ;  /* 0x000000181b167210 */ /* 0x008fe20007fbe0ff */
[----:B------:R0:W-:Y:S01]  /*8cf0*/  @P4 STG.E.U8 desc[UR8][R2.64], R33 ;  /* 0x0000002102004986 */ /* 0x0001e2000c101108 */
[C---:B-1----:R-:W-:Y:S01]  /*8d00*/  ISETP.LT.AND P4, PT, R25.reuse, UR6, !P0 ;  /* 0x0000000619007c0c */ /* 0x042fe2000c781270 */
[----:B------:R-:W-:Y:S01]  /*8d10*/  IMAD R25, R25, R0, RZ ;  /* 0x0000000019197224 */ /* 0x000fe200078e02ff */
[----:B------:R-:W-:Y:S01]  /*8d20*/  LEA.HI.X.SX32 R23, R27, R26, 0x1, P5 ;  /* 0x0000001a1b177211 */ /* 0x000fe200028f0eff */
[----:B------:R-:W1:Y:S01]  /*8d30*/  LDCU UR5, c[0x0][0x39c] ;  /* 0x00007380ff0577ac */ /* 0x000e620008000800 */
[----:B------:R-:W-:-:S02]  /*8d40*/  IADD3 R78, P5, PT, R31, R24, RZ ;  /* 0x000000181f4e7210 */ /* 0x000fc40007fbe0ff */
[----:B------:R-:W-:Y:S01]  /*8d50*/  PRMT R29, R18, 0x7771, RZ ;  /* 0x00007771121d7816 */ /* 0x000fe200000000ff */
[----:B------:R-:W3:Y:S01]  /*8d60*/  LDCU UR6, c[0x0][0x39c] ;  /* 0x00007380ff0677ac */ /* 0x000ee20008000800 */
[----:B------:R-:W-:Y:S02]  /*8d70*/  LEA.HI.X.SX32 R79, R31, R26, 0x1, P5 ;  /* 0x0000001a1f4f7211 */ /* 0x000fe400028f0eff */
[----:B------:R-:W-:Y:S01]  /*8d80*/  PRMT R27, R19, 0x7771, RZ ;  /* 0x00007771131b7816 */ /* 0x000fe200000000ff */
[C---:B0-----:R-:W-:Y:S01]  /*8d90*/  IMAD R3, R0.reuse, 0x2, R25 ;  /* 0x0000000200037824 */ /* 0x041fe200078e0219 */
[----:B------:R-:W-:Y:S01]  /*8da0*/  IADD3 R20, P5, PT, R25, R24, RZ ;  /* 0x0000001819147210 */ /* 0x000fe20007fbe0ff */
[----:B------:R0:W-:Y:S01]  /*8db0*/  @P3 STG.E.U8 desc[UR8][R22.64], R29 ;  /* 0x0000001d16003986 */ /* 0x0001e2000c101108 */
[----:B----4-:R-:W-:Y:S02]  /*8dc0*/  ISETP.LT.AND P3, PT, R77, UR10, !P0 ;  /* 0x0000000a4d007c0c */ /* 0x010fe4000c761270 */
[----:B------:R-:W-:Y:S01]  /*8dd0*/  LEA.HI.X.SX32 R21, R25, R26, 0x1, P5 ;  /* 0x0000001a19157211 */ /* 0x000fe200028f0eff */
[----:B------:R4:W-:Y:S01]  /*8de0*/  @P6 STG.E.U8 desc[UR8][R78.64], R27 ;  /* 0x0000001b4e006986 */ /* 0x0009e2000c101108 */
[----:B------:R-:W-:Y:S01]  /*8df0*/  ISETP.LT.AND P6, PT, R75, UR4, !P0 ;  /* 0x000000044b007c0c */ /* 0x000fe2000c7c1270 */
[----:B------:R-:W-:Y:S01]  /*8e00*/  IMAD R25, R0, 0x2, R3 ;  /* 0x0000000200197824 */ /* 0x000fe200078e0203 */
[----:B------:R-:W-:Y:S01]  /*8e10*/  IADD3 R2, P5, PT, R3, R24, RZ ;  /* 0x0000001803027210 */ /* 0x000fe20007fbe0ff */
[----:B------:R-:W2:Y:S01]  /*8e20*/  LDCU UR4, c[0x0][0x39c] ;  /* 0x00007380ff0477ac */ /* 0x000ea20008000800 */
[----:B------:R-:W-:-:S02]  /*8e30*/  PRMT R31, R4, 0x7772, RZ ;  /* 0x00007772041f7816 */ /* 0x000fc400000000ff */
[----:B------:R-:W-:Y:S02]  /*8e40*/  LEA.HI.X.SX32 R3, R3, R26, 0x1, P5 ;  /* 0x0000001a03037211 */ /* 0x000fe400028f0eff */
[----:B0-----:R-:W-:Y:S01]  /*8e50*/  IADD3 R22, P5, PT, R25, R24, RZ ;  /* 0x0000001819167210 */ /* 0x001fe20007fbe0ff */
[----:B------:R0:W-:Y:S01]  /*8e60*/  @P4 STG.E.U8 desc[UR8][R20.64], R31 ;  /* 0x0000001f14004986 */ /* 0x0001e2000c101108 */
[----:B------:R-:W-:Y:S02]  /*8e70*/  PRMT R29, R6, 0x7772, RZ ;  /* 0x00007772061d7816 */ /* 0x000fe400000000ff */
[----:B----4-:R-:W-:Y:S02]  /*8e80*/  PRMT R27, R5, 0x7772, RZ ;  /* 0x00007772051b7816 */ /* 0x010fe400000000ff */
[----:B------:R-:W-:Y:S01]  /*8e90*/  LEA.HI.X.SX32 R23, R25, R26, 0x1, P5 ;  /* 0x0000001a19177211 */ /* 0x000fe200028f0eff */
[----:B------:R-:W-:Y:S01]  /*8ea0*/  IMAD R25, R0, 0x2, R25 ;  /* 0x0000000200197824 */ /* 0x000fe200078e0219 */
[----:B-1----:R-:W-:Y:S01]  /*8eb0*/  ISETP.LT.AND P4, PT, R76, UR5, !P0 ;  /* 0x000000054c007c0c */ /* 0x002fe2000c781270 */
[----:B------:R1:W-:Y:S01]  /*8ec0*/  @P3 STG.E.U8 desc[UR8][R2.64], R27 ;  /* 0x0000001b02003986 */ /* 0x0003e2000c101108 */
[----:B------:R-:W4:Y:S01]  /*8ed0*/  LDCU UR5, c[0x0][0x39c] ;  /* 0x00007380ff0577ac */ /* 0x000f220008000800 */
[----:B---3--:R-:W-:-:S02]  /*8ee0*/  ISETP.LT.AND P5, PT, R74, UR6, !P0 ;  /* 0x000000064a007c0c */ /* 0x008fc4000c7a1270 */
[----:B------:R3:W-:Y:S01]  /*8ef0*/  @P6 STG.E.U8 desc[UR8][R22.64], R29 ;  /* 0x0000001d16006986 */ /* 0x0007e2000c101108 */
[C---:B------:R-:W-:Y:S01]  /*8f00*/  IADD3 R74, P6, PT, R25.reuse, R24, RZ ;  /* 0x00000018194a7210 */ /* 0x040fe20007fde0ff */
[----:B0-----:R-:W-:Y:S01]  /*8f10*/  IMAD R21, R0, 0x2, R25 ;  /* 0x0000000200157824 */ /* 0x001fe200078e0219 */
[----:B--2---:R-:W-:Y:S01]  /*8f20*/  ISETP.LT.AND P3, PT, R72, UR4, !P0 ;  /* 0x0000000448007c0c */ /* 0x004fe2000c761270 */
[----:B------:R-:W0:Y:S01]  /*8f30*/  LDCU UR4, c[0x0][0x39c] ;  /* 0x00007380ff0477ac */ /* 0x000e220008000800 */
[----:B------:R-:W-:Y:S01]  /*8f40*/  LEA.HI.X.SX32 R75, R25, R26, 0x1, P6 ;  /* 0x0000001a194b7211 */ /* 0x000fe200030f0eff */
[----:B------:R-:W-:Y:S01]  /*8f50*/  IMAD R25, R0, 0x2, R21 ;  /* 0x0000000200197824 */ /* 0x000fe200078e0215 */
[----:B-1----:R-:W-:Y:S01]  /*8f60*/  PRMT R27, R7, 0x7772, RZ ;  /* 0x00007772071b7816 */ /* 0x002fe200000000ff */
[----:B------:R-:W1:Y:S01]  /*8f70*/  LDCU UR6, c[0x0][0x39c] ;  /* 0x00007380ff0677ac */ /* 0x000e620008000800 */
[----:B------:R-:W-:-:S03]  /*8f80*/  IADD3 R2, P6, PT, R21, R24, RZ ;  /* 0x0000001815027210 */ /* 0x000fc60007fde0ff */
[----:B------:R2:W-:Y:S01]  /*8f90*/  @P4 STG.E.U8 desc[UR8][R74.64], R27 ;  /* 0x0000001b4a004986 */ /* 0x0005e2000c101108 */
[----:B------:R-:W-:Y:S02]  /*8fa0*/  IADD3 R20, P4, PT, R25, R24, RZ ;  /* 0x0000001819147210 */ /* 0x000fe40007f9e0ff */
[-C--:B------:R-:W-:Y:S02]  /*8fb0*/  LEA.HI.X.SX32 R3, R21, R26.reuse, 0x1, P6 ;  /* 0x0000001a15037211 */ /* 0x080fe400030f0eff */
[----:B------:R-:W-:Y:S02]  /*8fc0*/  PRMT R31, R8, 0x7772, RZ ;  /* 0x00007772081f7816 */ /* 0x000fe400000000ff */
[----:B------:R-:W-:Y:S01]  /*8fd0*/  LEA.HI.X.SX32 R21, R25, R26, 0x1, P4 ;  /* 0x0000001a19157211 */ /* 0x000fe200020f0eff */
[C---:B------:R-:W-:Y:S01]  /*8fe0*/  IMAD R25, R0.reuse, 0x2, R25 ;  /* 0x0000000200197824 */ /* 0x040fe200078e0219 */
[----:B---3--:R-:W-:Y:S02]  /*8ff0*/  PRMT R29, R9, 0x7772, RZ ;  /* 0x00007772091d7816 */ /* 0x008fe400000000ff */
[----:B----4-:R-:W-:Y:S01]  /*9000*/  ISETP.LT.AND P6, PT, R73, UR5, !P0 ;  /* 0x0000000549007c0c */ /* 0x010fe2000c7c1270 */
[----:B------:R3:W-:Y:S01]  /*9010*/  @P5 STG.E.U8 desc[UR8][R2.64], R31 ;  /* 0x0000001f02005986 */ /* 0x0007e2000c101108 */
[----:B--2---:R-:W-:Y:S01]  /*9020*/  IMAD R27, R0, 0x2, R25 ;  /* 0x00000002001b7824 */ /* 0x004fe200078e0219 */
[----:B------:R-:W2:Y:S02]  /*9030*/  LDCU UR5, c[0x0][0x39c] ;  /* 0x00007380ff0577ac */ /* 0x000ea40008000800 */
[----:B------:R4:W-:Y:S01]  /*9040*/  @P3 STG.E.U8 desc[UR8][R20.64], R29 ;  /* 0x0000001d14003986 */ /* 0x0009e2000c101108 */
[----:B------:R-:W-:-:S02]  /*9050*/  IADD3 R22, P3, PT, R25, R24, RZ ;  /* 0x0000001819167210 */ /* 0x000fc40007f7e0ff */
[----:B0-----:R-:W-:Y:S01]  /*9060*/  ISETP.LT.AND P5, PT, R70, UR4, !P0 ;  /* 0x0000000446007c0c */ /* 0x001fe2000c7a1270 */
[----:B------:R-:W0:Y:S01]  /*9070*/  LDCU UR4, c[0x0][0x39c] ;  /* 0x00007380ff0477ac */ /* 0x000e220008000800 */
[----:B------:R-:W-:Y:S01]  /*9080*/  LEA.HI.X.SX32 R23, R25, R26, 0x1, P3 ;  /* 0x0000001a19177211 */ /* 0x000fe200018f0eff */
[----:B------:R-:W-:Y:S01]  /*9090*/  IMAD R25, R0, 0x2, R27 ;  /* 0x0000000200197824 */ /* 0x000fe200078e021b */
[----:B---3--:R-:W-:Y:S02]  /*90a0*/  PRMT R31, R10, 0x7772, RZ ;  /* 0x000077720a1f7816 */ /* 0x008fe400000000ff */
[----:B-1----:R-:W-:Y:S01]  /*90b0*/  ISETP.LT.AND P4, PT, R71, UR6, !P0 ;  /* 0x0000000647007c0c */ /* 0x002fe2000c781270 */
[----:B------:R-:W1:Y:S02]  /*90c0*/  LDCU UR6, c[0x0][0x39c] ;  /* 0x00007380ff0677ac */ /* 0x000e640008000800 */
[----:B------:R3:W-:Y:S01]  /*90d0*/  @P6 STG.E.U8 desc[UR8][R22.64], R31 ;  /* 0x0000001f16006986 */ /* 0x0007e2000c101108 */
[----:B----4-:R-:W-:-:S02]  /*90e0*/  IADD3 R20, P6, PT, R25, R24, RZ ;  /* 0x0000001819147210 */ /* 0x010fc40007fde0ff */
[----:B------:R-:W-:Y:S02]  /*90f0*/  IADD3 R2, P3, PT, R27, R24, RZ ;  /* 0x000000181b027210 */ /* 0x000fe40007f7e0ff */
[-C--:B------:R-:W-:Y:S01]  /*9100*/  LEA.HI.X.SX32 R21, R25, R26.reuse, 0x1, P6 ;  /* 0x0000001a19157211 */ /* 0x080fe200030f0eff */
[----:B------:R-:W-:Y:S01]  /*9110*/  IMAD R25, R0, 0x2, R25 ;  /* 0x0000000200197824 */ /* 0x000fe200078e0219 */
[----:B------:R-:W-:Y:S02]  /*9120*/  LEA.HI.X.SX32 R3, R27, R26, 0x1, P3 ;  /* 0x0000001a1b037211 */ /* 0x000fe400018f0eff */
[----:B------:R-:W-:Y:S02]  /*9130*/  PRMT R29, R11, 0x7772, RZ ;  /* 0x000077720b1d7816 */ /* 0x000fe400000000ff */
[----:B------:R-:W-:Y:S01]  /*9140*/  PRMT R35, R12, 0x7772, RZ ;  /* 0x000077720c237816 */ /* 0x000fe200000000ff */
[----:B------:R-:W-:Y:S01]  /*9150*/  IMAD R27, R0, 0x2, R25 ;  /* 0x00000002001b7824 */ /* 0x000fe200078e0219 */
[C---:B---3--:R-:W-:Y:S01]  /*9160*/  IADD3 R22, P6, PT, R25.reuse, R24, RZ ;  /* 0x0000001819167210 */ /* 0x048fe20007fde0ff */
[----:B------:R3:W-:Y:S01]  /*9170*/  @P4 STG.E.U8 desc[UR8][R2.64], R29 ;  /* 0x0000001d02004986 */ /* 0x0007e2000c101108 */
[----:B--2---:R-:W-:Y:S01]  /*9180*/  ISETP.LT.AND P4, PT, R68, UR5, !P0 ;  /* 0x0000000544007c0c */ /* 0x004fe2000c781270 */
[----:B------:R-:W2:Y:S02]  /*9190*/  LDCU UR5, c[0x0][0x39c] ;  /* 0x00007380ff0577ac */ /* 0x000ea40008000800 */
[----:B------:R4:W-:Y:S01]  /*91a0*/  @P5 STG.E.U8 desc[UR8][R20.64], R35 ;  /* 0x0000002314005986 */ /* 0x0009e2000c101108 */
[----:B0-----:R-:W-:Y:S01]  /*91b0*/  ISETP.LT.AND P5, PT, R64, UR4, !P0 ;  /* 0x0000000440007c0c */ /* 0x001fe2000c7a1270 */
[----:B------:R-:W0:Y:S01]  /*91c0*/  LDCU UR4, c[0x0][0x39c] ;  /* 0x00007380ff0477ac */ /* 0x000e220008000800 */
[----:B------:R-:W-:Y:S01]  /*91d0*/  LEA.HI.X.SX32 R23, R25, R26, 0x1, P6 ;  /* 0x0000001a19177211 */ /* 0x000fe200030f0eff */
[----:B------:R-:W-:Y:S01]  /*91e0*/  IMAD R25, R0, 0x2, R27 ;  /* 0x0000000200197824 */ /* 0x000fe200078e021b */
[----:B------:R-:W-:Y:S01]  /*91f0*/  ISETP.LT.AND P3, PT, R66, UR7, !P0 ;  /* 0x0000000742007c0c */ /* 0x000fe2000c761270 */
[----:B------:R-:W0:Y:S01]  /*9200*/  LDCU UR7, c[0x0][0x39c] ;  /* 0x00007380ff0777ac */ /* 0x000e220008000800 */
[----:B---3--:R-:W-:-:S04]  /*9210*/  IADD3 R2, P6, PT, R27, R24, RZ ;  /* 0x000000181b027210 */ /* 0x008fc80007fde0ff */
[----:B------:R-:W-:Y:S02]  /*9220*/  LEA.HI.X.SX32 R3, R27, R26, 0x1, P6 ;  /* 0x0000001a1b037211 */ /* 0x000fe400030f0eff */
[----:B----4-:R-:W-:Y:S02]  /*9230*/  IADD3 R20, P6, PT, R25, R24, RZ ;  /* 0x0000001819147210 */ /* 0x010fe40007fde0ff */
[----:B------:R-:W-:Y:S02]  /*9240*/  PRMT R33, R13, 0x7772, RZ ;  /* 0x000077720d217816 */ /* 0x000fe400000000ff */
[----:B------:R-:W-:Y:S02]  /*9250*/  PRMT R31, R14, 0x7772, RZ ;  /* 0x000077720e1f7816 */ /* 0x000fe400000000ff */
[----:B------:R-:W-:Y:S01]  /*9260*/  LEA.HI.X.SX32 R21, R25, R26, 0x1, P6 ;  /* 0x0000001a19157211 */ /* 0x000fe200030f0eff */
[C---:B------:R-:W-:Y:S01]  /*9270*/  IMAD R25, R0.reuse, 0x2, R25 ;  /* 0x0000000200197824 */ /* 0x040fe200078e0219 */
[----:B------:R-:W-:Y:S01]  /*9280*/  PRMT R29, R15, 0x7772, RZ ;  /* 0x000077720f1d7816 */ /* 0x000fe200000000ff */
[----:B------:R3:W-:Y:S02]  /*9290*/  @P4 STG.E.U8 desc[UR8][R22.64], R33 ;  /* 0x0000002116004986 */ /* 0x0007e4000c101108 */
[----:B------:R-:W-:-:S02]  /*92a0*/  IMAD R27, R0, 0x2, R25 ;  /* 0x00000002001b7824 */ /* 0x000fc400078e0219 */
[----:B------:R4:W-:Y:S01]  /*92b0*/  @P3 STG.E.U8 desc[UR8][R2.64], R31 ;  /* 0x0000001f02003986 */ /* 0x0009e2000c101108 */
[----:B--2---:R-:W-:Y:S01]  /*92c0*/  ISETP.LT.AND P3, PT, R62, UR5, !P0 ;  /* 0x000000053e007c0c */ /* 0x004fe2000c761270 */
[----:B------:R-:W2:Y:S02]  /*92d0*/  LDCU UR5, c[0x0][0x39c] ;  /* 0x00007380ff0577ac */ /* 0x000ea40008000800 */
[----:B------:R2:W-:Y:S01]  /*92e0*/  @P5 STG.E.U8 desc[UR8][R20.64], R29 ;  /* 0x0000001d14005986 */ /* 0x0005e2000c101108 */
[----:B0-----:R-:W-:Y:S01]  /*92f0*/  ISETP.LT.AND P5, PT, R58, UR4, !P0 ;  /* 0x000000043a007c0c */ /* 0x001fe2000c7a1270 */
[----:B------:R-:W0:Y:S01]  /*9300*/  LDCU UR4, c[0x0][0x39c] ;  /* 0x00007380ff0477ac */ /* 0x000e220008000800 */
[C---:B---3--:R-:W-:Y:S02]  /*9310*/  IADD3 R22, P6, PT, R25.reuse, R24, RZ ;  /* 0x0000001819167210 */ /* 0x048fe40007fde0ff */
[----:B-1----:R-:W-:Y:S01]  /*9320*/  ISETP.LT.AND P4, PT, R60, UR6, !P0 ;  /* 0x000000063c007c0c */ /* 0x002fe2000c781270 */
[----:B------:R-:W1:Y:S01]  /*9330*/  LDCU UR6, c[0x0][0x39c] ;  /* 0x00007380ff0677ac */ /* 0x000e620008000800 */
[----:B------:R-:W-:Y:S01]  /*9340*/  LEA.HI.X.SX32 R23, R25, R26, 0x1, P6 ;  /* 0x0000001a19177211 */ /* 0x000fe200030f0eff */
[----:B------:R-:W-:Y:S01]  /*9350*/  IMAD R25, R0, 0x2, R27 ;  /* 0x0000000200197824 */ /* 0x000fe200078e021b */
[----:B----4-:R-:W-:-:S04]  /*9360*/  IADD3 R2, P6, PT, R27, R24, RZ ;  /* 0x000000181b027210 */ /* 0x010fc80007fde0ff */
[----:B------:R-:W-:Y:S02]  /*9370*/  LEA.HI.X.SX32 R3, R27, R26, 0x1, P6 ;  /* 0x0000001a1b037211 */ /* 0x000fe400030f0eff */
[----:B--2---:R-:W-:Y:S02]  /*9380*/  IADD3 R20, P6, PT, R25, R24, RZ ;  /* 0x0000001819147210 */ /* 0x004fe40007fde0ff */
[----:B------:R-:W-:Y:S02]  /*9390*/  PRMT R35, R16, 0x7772, RZ ;  /* 0x0000777210237816 */ /* 0x000fe400000000ff */
[----:B------:R-:W-:Y:S02]  /*93a0*/  PRMT R33, R17, 0x7772, RZ ;  /* 0x0000777211217816 */ /* 0x000fe400000000ff */
[----:B------:R-:W-:Y:S02]  /*93b0*/  LEA.HI.X.SX32 R21, R25, R26, 0x1, P6 ;  /* 0x0000001a19157211 */ /* 0x000fe400030f0eff */
[----:B------:R-:W-:Y:S01]  /*93c0*/  PRMT R31, R18, 0x7772, RZ ;  /* 0x00007772121f7816 */ /* 0x000fe200000000ff */
[----:B------:R2:W-:Y:S01]  /*93d0*/  @P3 STG.E.U8 desc[UR8][R22.64], R35 ;  /* 0x0000002316003986 */ /* 0x0005e2000c101108 */
[----:B------:R-:W-:-:S03]  /*93e0*/  IMAD R25, R0, 0x2, R25 ;  /* 0x0000000200197824 */ /* 0x000fc600078e0219 */
[----:B------:R3:W-:Y:S01]  /*93f0*/  @P4 STG.E.U8 desc[UR8][R2.64], R33 ;  /* 0x0000002102004986 */ /* 0x0007e2000c101108 */
[----:B------:R-:W-:Y:S01]  /*9400*/  ISETP.LT.AND P4, PT, R56, UR5, !P0 ;  /* 0x0000000538007c0c */ /* 0x000fe2000c781270 */
[----:B------:R-:W4:Y:S02]  /*9410*/  LDCU UR5, c[0x0][0x39c] ;  /* 0x00007380ff0577ac */ /* 0x000f240008000800 */
[----:B------:R4:W-:Y:S01]  /*9420*/  @P5 STG.E.U8 desc[UR8][R20.64], R31 ;  /* 0x0000001f14005986 */ /* 0x0009e2000c101108 */
[----:B0-----:R-:W-:Y:S01]  /*9430*/  ISETP.LT.AND P5, PT, R48, UR4, !P0 ;  /* 0x0000000430007c0c */ /* 0x001fe2000c7a1270 */
[----:B------:R-:W0:Y:S01]  /*9440*/  LDCU UR4, c[0x0][0x39c] ;  /* 0x00007380ff0477ac */ /* 0x000e220008000800 */
[----:B------:R-:W-:Y:S01]  /*9450*/  IMAD R27, R0, 0x2, R25 ;  /* 0x00000002001b7824 */ /* 0x000fe200078e0219 */
[C---:B--2---:R-:W-:Y:S02]  /*9460*/  IADD3 R22, P6, PT, R25.reuse, R24, RZ ;  /* 0x0000001819167210 */ /* 0x044fe40007fde0ff */
[----:B-1----:R-:W-:Y:S01]  /*9470*/  ISETP.LT.AND P3, PT, R52, UR6, !P0 ;  /* 0x0000000634007c0c */ /* 0x002fe2000c761270 */
[----:B------:R-:W1:Y:S01]  /*9480*/  LDCU UR6, c[0x0][0x39c] ;  /* 0x00007380ff0677ac */ /* 0x000e620008000800 */
[----:B------:R-:W-:Y:S01]  /*9490*/  LEA.HI.X.SX32 R23, R25, R26, 0x1, P6 ;  /* 0x0000001a19177211 */ /* 0x000fe200030f0eff */
[----:B------:R-:W-:Y:S01]  /*94a0*/  IMAD R25, R0, 0x2, R27 ;  /* 0x0000000200197824 */ /* 0x000fe200078e021b */
[----:B---3--:R-:W-:-:S02]  /*94b0*/  IADD3 R2, P6, PT, R27, R24, RZ ;  /* 0x000000181b027210 */ /* 0x008fc40007fde0ff */
[----:B------:R-:W-:Y:S02]  /*94c0*/  PRMT R33, R19, 0x7772, RZ ;  /* 0x0000777213217816 */ /* 0x000fe400000000ff */
[----:B------:R-:W-:Y:S02]  /*94d0*/  LEA.HI.X.SX32 R3, R27, R26, 0x1, P6 ;  /* 0x0000001a1b037211 */ /* 0x000fe400030f0eff */
[C---:B----4-:R-:W-:Y:S02]  /*94e0*/  IADD3 R20, P6, PT, R25.reuse, R24, RZ ;  /* 0x0000001819147210 */ /* 0x050fe40007fde0ff */
[----:B------:R-:W-:Y:S01]  /*94f0*/  PRMT R29, R4, 0x7773, RZ ;  /* 0x00007773041d7816 */ /* 0x000fe200000000ff */
[----:B------:R2:W-:Y:S01]  /*9500*/  @P4 STG.E.U8 desc[UR8][R22.64], R33 ;  /* 0x0000002116004986 */ /* 0x0005e2000c101108 */
[----:B------:R-:W-:Y:S01]  /*9510*/  LEA.HI.X.SX32 R21, R25, R26, 0x1, P6 ;  /* 0x0000001a19157211 */ /* 0x000fe200030f0eff */
[----:B------:R-:W-:Y:S01]  /*9520*/  IMAD R25, R0, 0x2, R25 ;  /* 0x0000000200197824 */ /* 0x000fe200078e0219 */
[----:B------:R-:W-:Y:S01]  /*9530*/  PRMT R31, R5, 0x7773, RZ ;  /* 0x00007773051f7816 */ /* 0x000fe200000000ff */
[----:B------:R3:W-:Y:S01]  /*9540*/  @P3 STG.E.U8 desc[UR8][R2.64], R29 ;  /* 0x0000001d02003986 */ /* 0x0007e2000c101108 */
[----:B0-----:R-:W-:Y:S01]  /*9550*/  ISETP.LT.AND P6, PT, R46, UR4, !P0 ;  /* 0x000000042e007c0c */ /* 0x001fe2000c7c1270 */
[----:B------:R-:W0:Y:S01]  /*9560*/  LDCU UR4, c[0x0][0x39c] ;  /* 0x00007380ff0477ac */ /* 0x000e220008000800 */
[----:B------:R-:W-:Y:S01]  /*9570*/  ISETP.LT.AND P3, PT, R50, UR5, !P0 ;  /* 0x0000000532007c0c */ /* 0x000fe2000c761270 */
[----:B------:R-:W-:Y:S01]  /*9580*/  @P5 STG.E.U8 desc[UR8][R20.64], R31 ;  /* 0x0000001f14005986 */ /* 0x000fe2000c101108 */
[----:B------:R-:W4:Y:S01]  /*9590*/  LDCU UR5, c[0x0][0x39c] ;  /* 0x00007380ff0577ac */ /* 0x000f220008000800 */
[C---:B------:R-:W-:Y:S01]  /*95a0*/  IADD3 R4, P5, PT, R25.reuse, R24, RZ ;  /* 0x0000001819047210 */ /* 0x040fe20007fbe0ff */
[----:B--2---:R-:W-:Y:S01]  /*95b0*/  IMAD R23, R0, 0x2, R25 ;  /* 0x0000000200177824 */ /* 0x004fe200078e0219 */
[----:B-1----:R-:W-:Y:S01]  /*95c0*/  ISETP.LT.AND P4, PT, R54, UR6, !P0 ;  /* 0x0000000636007c0c */ /* 0x002fe2000c781270 */
[----:B------:R-:W1:Y:S01]  /*95d0*/  LDCU UR6, c[0x0][0x39c] ;  /* 0x00007380ff0677ac */ /* 0x000e620008000800 */
[----:B------:R-:W-:Y:S01]  /*95e0*/  LEA.HI.X.SX32 R5, R25, R26, 0x1, P5 ;  /* 0x0000001a19057211 */ /* 0x000fe200028f0eff */
[----:B------:R-:W-:Y:S01]  /*95f0*/  IMAD R25, R0, 0x2, R23 ;  /* 0x0000000200197824 */ /* 0x000fe200078e0217 */
[----:B---3--:R-:W-:-:S02]  /*9600*/  PRMT R29, R6, 0x7773, RZ ;  /* 0x00007773061d7816 */ /* 0x008fc400000000ff */
[----:B------:R-:W-:-:S03]  /*9610*/  IADD3 R2, P5, PT, R23, R24, RZ ;  /* 0x0000001817027210 */ /* 0x000fc60007fbe0ff */
[----:B------:R2:W-:Y:S01]  /*9620*/  @P6 STG.E.U8 desc[UR8][R4.64], R29 ;  /* 0x0000001d04006986 */ /* 0x0005e2000c101108 */
[----:B------:R-:W-:Y:S02]  /*9630*/  IADD3 R6, P6, PT, R25, R24, RZ ;  /* 0x0000001819067210 */ /* 0x000fe40007fde0ff */
[----:B------:R-:W-:Y:S02]  /*9640*/  PRMT R27, R7, 0x7773, RZ ;  /* 0x00007773071b7816 */ /* 0x000fe400000000ff */
[-C--:B------:R-:W-:Y:S02]  /*9650*/  LEA.HI.X.SX32 R3, R23, R26.reuse, 0x1, P5 ;  /* 0x0000001a17037211 */ /* 0x080fe400028f0eff */
[----:B------:R-:W-:Y:S01]  /*9660*/  LEA.HI.X.SX32 R7, R25, R26, 0x1, P6 ;  /* 0x0000001a19077211 */ /* 0x000fe200030f0eff */
[----:B------:R-:W-:Y:S01]  /*9670*/  IMAD R25, R0, 0x2, R25 ;  /* 0x0000000200197824 */ /* 0x000fe200078e0219 */
[----:B------:R-:W-:Y:S02]  /*9680*/  PRMT R23, R8, 0x7773, RZ ;  /* 0x0000777308177816 */ /* 0x000fe400000000ff */
        /* <DEDUP_REMOVED lines=8> */
[----:B------:R-:W-:Y:S02]  /*9710*/  LEA.HI.X.SX32 R21, R25, R26, 0x1, P4 ;  /* 0x0000001a19157211 */ /* 0x000fe400020f0eff */
[----:B---3--:R-:W-:Y:S01]  /*9720*/  PRMT R27, R9, 0x7773, RZ ;  /* 0x00007773091b7816 */ /* 0x008fe200000000ff */
[----:B------:R-:W-:Y:S01]  /*9730*/  IMAD R9, R0, 0x2, R5 ;  /* 0x0000000200097824 */ /* 0x000fe200078e0205 */
[----:B------:R-:W-:-:S03]  /*9740*/  IADD3 R2, P4, PT, R5, R24, RZ ;  /* 0x0000001805027210 */ /* 0x000fc60007f9e0ff */
[----:B------:R-:W-:Y:S01]  /*9750*/  @P5 STG.E.U8 desc[UR8][R20.64], R27 ;  /* 0x0000001b14005986 */ /* 0x000fe2000c101108 */
[----:B------:R-:W-:Y:S02]  /*9760*/  IADD3 R4, P5, PT, R9, R24, RZ ;  /* 0x0000001809047210 */ /* 0x000fe40007fbe0ff */
[----:B-1----:R-:W-:Y:S01]  /*9770*/  ISETP.LT.AND P3, PT, R36, UR6, !P0 ;  /* 0x0000000624007c0c */ /* 0x002fe2000c761270 */
[----:B------:R-:W1:Y:S01]  /*9780*/  LDCU UR6, c[0x0][0x39c] ;  /* 0x00007380ff0677ac */ /* 0x000e620008000800 */
[-C--:B------:R-:W-:Y:S02]  /*9790*/  LEA.HI.X.SX32 R3, R5, R26.reuse, 0x1, P4 ;  /* 0x0000001a05037211 */ /* 0x080fe400020f0eff */
[----:B------:R-:W-:Y:S01]  /*97a0*/  LEA.HI.X.SX32 R5, R9, R26, 0x1, P5 ;  /* 0x0000001a09057211 */ /* 0x000fe200028f0eff */
[----:B------:R-:W-:Y:S01]  /*97b0*/  IMAD R9, R0, 0x2, R9 ;  /* 0x0000000200097824 */ /* 0x000fe200078e0209 */
[----:B------:R-:W-:Y:S02]  /*97c0*/  PRMT R25, R10, 0x7773, RZ ;  /* 0x000077730a197816 */ /* 0x000fe400000000ff */
[----:B----4-:R-:W-:Y:S01]  /*97d0*/  PRMT R23, R11, 0x7773, RZ ;  /* 0x000077730b177816 */ /* 0x010fe200000000ff */
[----:B------:R-:W-:-:S02]  /*97e0*/  IMAD R11, R0, 0x2, R9 ;  /* 0x00000002000b7824 */ /* 0x000fc400078e0209 */
[----:B------:R3:W-:Y:S01]  /*97f0*/  @P6 STG.E.U8 desc[UR8][R2.64], R25 ;  /* 0x0000001902006986 */ /* 0x0007e2000c101108 */
[C---:B------:R-:W-:Y:S02]  /*9800*/  IADD3 R6, P6, PT, R9.reuse, R24, RZ ;  /* 0x0000001809067210 */ /* 0x040fe40007fde0ff */
[----:B--2---:R-:W-:Y:S01]  /*9810*/  ISETP.LT.AND P5, PT, R40, UR5, !P0 ;  /* 0x0000000528007c0c */ /* 0x004fe2000c7a1270 */
[----:B------:R2:W-:Y:S01]  /*9820*/  @P3 STG.E.U8 desc[UR8][R4.64], R23 ;  /* 0x0000001704003986 */ /* 0x0005e2000c101108 */
[----:B0-----:R-:W-:Y:S01]  /*9830*/  ISETP.LT.AND P3, PT, R34, UR4, !P0 ;  /* 0x0000000422007c0c */ /* 0x001fe2000c761270 */
[----:B------:R-:W0:Y:S01]  /*9840*/  LDCU UR5, c[0x0][0x39c] ;  /* 0x00007380ff0577ac */ /* 0x000e220008000800 */
[----:B------:R-:W-:Y:S02]  /*9850*/  LEA.HI.X.SX32 R7, R9, R26, 0x1, P6 ;  /* 0x0000001a09077211 */ /* 0x000fe400030f0eff */
[----:B------:R-:W-:Y:S01]  /*9860*/  IADD3 R8, P6, PT, R11, R24, RZ ;  /* 0x000000180b087210 */ /* 0x000fe20007fde0ff */
[----:B------:R-:W4:Y:S01]  /*9870*/  LDCU UR4, c[0x0][0x39c] ;  /* 0x00007380ff0477ac */ /* 0x000f220008000800 */
[----:B---3--:R-:W-:-:S02]  /*9880*/  IMAD R3, R0, 0x2, R11 ;  /* 0x0000000200037824 */ /* 0x008fc400078e020b */
[----:B------:R-:W-:Y:S02]  /*9890*/  LEA.HI.X.SX32 R9, R11, R26, 0x1, P6 ;  /* 0x0000001a0b097211 */ /* 0x000fe400030f0eff */
[----:B--2---:R-:W-:Y:S01]  /*98a0*/  IMAD R5, R0, 0x2, R3 ;  /* 0x0000000200057824 */ /* 0x004fe200078e0203 */
[----:B------:R-:W-:-:S03]  /*98b0*/  PRMT R27, R12, 0x7773, RZ ;  /* 0x000077730c1b7816 */ /* 0x000fc600000000ff */
[C---:B------:R-:W-:Y:S01]  /*98c0*/  IMAD R11, R0.reuse, 0x2, R5 ;  /* 0x00000002000b7824 */ /* 0x040fe200078e0205 */
[----:B------:R-:W-:Y:S01]  /*98d0*/  PRMT R25, R13, 0x7773, RZ ;  /* 0x000077730d197816 */ /* 0x000fe200000000ff */
[----:B------:R-:W-:Y:S02]  /*98e0*/  @P5 STG.E.U8 desc[UR8][R6.64], R27 ;  /* 0x0000001b06005986 */ /* 0x000fe4000c101108 */
[C---:B------:R-:W-:Y:S02]  /*98f0*/  IMAD R13, R0.reuse, 0x2, R11 ;  /* 0x00000002000d7824 */ /* 0x040fe400078e020b */
[----:B------:R2:W-:Y:S01]  /*9900*/  @P3 STG.E.U8 desc[UR8][R8.64], R25 ;  /* 0x0000001908003986 */ /* 0x0005e2000c101108 */
[-C--:B------:R-:W-:Y:S01]  /*9910*/  IADD3 R2, P3, PT, R3, R24.reuse, RZ ;  /* 0x0000001803027210 */ /* 0x080fe20007f7e0ff */
[----:B------:R-:W-:Y:S01]  /*9920*/  IMAD R21, R0, 0x2, R13 ;  /* 0x0000000200157824 */ /* 0x000fe200078e020d */
[-C--:B------:R-:W-:Y:S02]  /*9930*/  IADD3 R4, P5, PT, R5, R24.reuse, RZ ;  /* 0x0000001805047210 */ /* 0x080fe40007fbe0ff */
[----:B------:R-:W-:-:S02]  /*9940*/  IADD3 R10, P6, PT, R11, R24, RZ ;  /* 0x000000180b0a7210 */ /* 0x000fc40007fde0ff */
[-C--:B------:R-:W-:Y:S01]  /*9950*/  LEA.HI.X.SX32 R3, R3, R26.reuse, 0x1, P3 ;  /* 0x0000001a03037211 */ /* 0x080fe200018f0eff */
[----:B------:R-:W-:Y:S01]  /*9960*/  IMAD R23, R0, 0x2, R21 ;  /* 0x0000000200177824 */ /* 0x000fe200078e0215 */
[----:B------:R-:W-:Y:S02]  /*9970*/  LEA.HI.X.SX32 R5, R5, R26, 0x1, P5 ;  /* 0x0000001a05057211 */ /* 0x000fe400028f0eff */
[----:B--2---:R-:W-:Y:S02]  /*9980*/  IADD3 R8, P3, PT, R21, R24, RZ ;  /* 0x0000001815087210 */ /* 0x004fe40007f7e0ff */
[----:B------:R-:W-:Y:S02]  /*9990*/  LEA.HI.X.SX32 R11, R11, R26, 0x1, P6 ;  /* 0x0000001a0b0b7211 */ /* 0x000fe400030f0eff */
[----:B------:R-:W-:Y:S02]  /*99a0*/  IADD3 R6, P6, PT, R13, R24, RZ ;  /* 0x000000180d067210 */ /* 0x000fe40007fde0ff */
[----:B0-----:R-:W-:-:S02]  /*99b0*/  ISETP.LT.AND P5, PT, R30, UR5, !P0 ;  /* 0x000000051e007c0c */ /* 0x001fc4000c7a1270 */
[----:B------:R-:W-:Y:S02]  /*99c0*/  ISETP.LT.AND P4, PT, R42, UR7, !P0 ;  /* 0x000000072a007c0c */ /* 0x000fe4000c781270 */
[-C--:B------:R-:W-:Y:S02]  /*99d0*/  LEA.HI.X.SX32 R9, R21, R26.reuse, 0x1, P3 ;  /* 0x0000001a15097211 */ /* 0x080fe400018f0eff */
[----:B----4-:R-:W-:Y:S02]  /*99e0*/  ISETP.LT.AND P3, PT, R28, UR4, !P0 ;  /* 0x000000041c007c0c */ /* 0x010fe4000c761270 */
[----:B------:R-:W-:Y:S02]  /*99f0*/  LEA.HI.X.SX32 R7, R13, R26, 0x1, P6 ;  /* 0x0000001a0d077211 */ /* 0x000fe400030f0eff */
[----:B------:R-:W-:Y:S02]  /*9a00*/  IADD3 R24, P6, PT, R23, R24, RZ ;  /* 0x0000001817187210 */ /* 0x000fe40007fde0ff */
[----:B-1----:R-:W-:-:S02]  /*9a10*/  ISETP.LT.AND P0, PT, R32, UR6, !P0 ;  /* 0x0000000620007c0c */ /* 0x002fc4000c701270 */
[----:B------:R-:W-:Y:S02]  /*9a20*/  PRMT R13, R14, 0x7773, RZ ;  /* 0x000077730e0d7816 */ /* 0x000fe400000000ff */
[----:B------:R-:W-:Y:S02]  /*9a30*/  LEA.HI.X.SX32 R25, R23, R26, 0x1, P6 ;  /* 0x0000001a17197211 */ /* 0x000fe400030f0eff */
[----:B------:R-:W-:Y:S02]  /*9a40*/  PRMT R15, R15, 0x7773, RZ ;  /* 0x000077730f0f7816 */ /* 0x000fe400000000ff */
[----:B------:R-:W-:Y:S02]  /*9a50*/  PRMT R23, R16, 0x7773, RZ ;  /* 0x0000777310177816 */ /* 0x000fe400000000ff */
[----:B------:R-:W-:Y:S01]  /*9a60*/  PRMT R21, R17, 0x7773, RZ ;  /* 0x0000777311157816 */ /* 0x000fe200000000ff */
[----:B------:R0:W-:Y:S01]  /*9a70*/  @P5 STG.E.U8 desc[UR8][R2.64], R13 ;  /* 0x0000000d02005986 */ /* 0x0001e2000c101108 */
[----:B------:R-:W-:-:S03]  /*9a80*/  PRMT R17, R18, 0x7773, RZ ;  /* 0x0000777312117816 */ /* 0x000fc600000000ff */
[----:B------:R0:W-:Y:S04]  /*9a90*/  @P4 STG.E.U8 desc[UR8][R4.64], R15 ;  /* 0x0000000f04004986 */ /* 0x0001e8000c101108 */
[----:B------:R0:W-:Y:S04]  /*9aa0*/  @P3 STG.E.U8 desc[UR8][R10.64], R23 ;  /* 0x000000170a003986 */ /* 0x0001e8000c101108 */
[----:B------:R0:W-:Y:S01]  /*9ab0*/  @P2 STG.E.U8 desc[UR8][R6.64], R21 ;  /* 0x0000001506002986 */ /* 0x0001e2000c101108 */
[----:B------:R-:W-:-:S03]  /*9ac0*/  PRMT R19, R19, 0x7773, RZ ;  /* 0x0000777313137816 */ /* 0x000fc600000000ff */
[----:B------:R0:W-:Y:S01]  /*9ad0*/  @P1 STG.E.U8 desc[UR8][R8.64], R17 ;  /* 0x0000001108001986 */ /* 0x0001e2000c101108 */
[----:B------:R-:W-:Y:S05]  /*9ae0*/  @!P0 EXIT ;  /* 0x000000000000894d */ /* 0x000fea0003800000 */
[----:B------:R-:W-:Y:S01]  /*9af0*/  STG.E.U8 desc[UR8][R24.64], R19 ;  /* 0x0000001318007986 */ /* 0x000fe2000c101108 */
[----:B------:R-:W-:Y:S05]  /*9b00*/  EXIT ;  /* 0x000000000000794d */ /* 0x000fea0003800000 */
.L_x_3:
[----:B------:R-:W-:-:S00]  /*9b10*/  BRA `(.L_x_3) ;  /* 0xfffffffc00fc7947 */ /* 0x000fc0000383ffff */
[----:B------:R-:W-:-:S00]  /*9b20*/  NOP ;  /* 0x0000000000007918 */ /* 0x000fc00000000000 */
        /* <DEDUP_REMOVED lines=13> */
.L_x_4:


//--------------------- .nv.shared.matmul_kernel  --------------------------
	.section	.nv.shared.matmul_kernel,"aw",@nobits
	.sectionflags	@""
	.align	16
	.zero		1024


//--------------------- .nv.shared.reserved.0     --------------------------
	.section	.nv.shared.reserved.0,"aw",@nobits
	.weak		__nv_reservedSMEM_offset_0_alias
	.size		__nv_reservedSMEM_offset_0_alias, 0, 64
	.other		__nv_reservedSMEM_offset_0_alias,@"STO_CUDA_RESERVED_SHARED STV_DEFAULT"
__nv_reservedSMEM_offset_0_alias:
	.zero		0
	.zero		64


//--------------------- .nv.constant0.matmul_kernel --------------------------
	.section	.nv.constant0.matmul_kernel,"a",@progbits
	.sectionflags	@""
	.align	4
.nv.constant0.matmul_kernel:
	.zero		976


//--------------------- SYMBOLS --------------------------

	.type		.nv.reservedSmem.offset0,@object
	.size		.nv.reservedSmem.offset0,0x4
	.type		.nv.reservedSmem.cap,@object
	.size		.nv.reservedSmem.cap,0x4
